	.headerflags	@"EF_CUDA_TEXMODE_UNIFIED EF_CUDA_64BIT_ADDRESS EF_CUDA_SM86 EF_CUDA_VIRTUAL_SM(EF_CUDA_SM86)"
	.elftype	@"ET_EXEC"


//--------------------- .nv.info                  --------------------------
	.section	.nv.info,"",@"SHT_CUDA_INFO"
	.align	4


	//----- nvinfo : EIATTR_REGCOUNT
	.align		4
        /*0000*/ 	.byte	0x04, 0x2f
        /*0002*/ 	.short	(.L_1 - .L_0)
	.align		4
.L_0:
        /*0004*/ 	.word	index@(triton_mm)
        /*0008*/ 	.word	0x000000f4


	//----- nvinfo : EIATTR_MIN_STACK_SIZE
	.align		4
.L_1:
        /*000c*/ 	.byte	0x04, 0x12
        /*000e*/ 	.short	(.L_3 - .L_2)
	.align		4
.L_2:
        /*0010*/ 	.word	index@(triton_mm)
        /*0014*/ 	.word	0x00000000


	//----- nvinfo : EIATTR_FRAME_SIZE
	.align		4
.L_3:
        /*0018*/ 	.byte	0x04, 0x11
        /*001a*/ 	.short	(.L_5 - .L_4)
	.align		4
.L_4:
        /*001c*/ 	.word	index@(triton_mm)
        /*0020*/ 	.word	0x00000000


	//----- nvinfo : EIATTR_MIN_STACK_SIZE
	.align		4
.L_5:
        /*0024*/ 	.byte	0x04, 0x12
        /*0026*/ 	.short	(.L_7 - .L_6)
	.align		4
.L_6:
        /*0028*/ 	.word	index@(triton_mm)
        /*002c*/ 	.word	0x00000000
.L_7:


//--------------------- .nv.info.triton_mm        --------------------------
	.section	.nv.info.triton_mm,"",@"SHT_CUDA_INFO"
	.sectionflags	@""
	.align	4


	//----- nvinfo : EIATTR_CUDA_API_VERSION
	.align		4
        /*0000*/ 	.byte	0x04, 0x37
        /*0002*/ 	.short	(.L_9 - .L_8)
.L_8:
        /*0004*/ 	.word	0x0000007c


	//----- nvinfo : EIATTR_SW2861232_WAR
	.align		4
.L_9:
        /*0008*/ 	.byte	0x01, 0x35
	.zero		2


	//----- nvinfo : EIATTR_PARAM_CBANK
	.align		4
        /*000c*/ 	.byte	0x04, 0x0a
        /*000e*/ 	.short	(.L_11 - .L_10)
	.align		4
.L_10:
        /*0010*/ 	.word	index@(.nv.constant0.triton_mm)
        /*0014*/ 	.short	0x0160
        /*0016*/ 	.short	0x0020


	//----- nvinfo : EIATTR_CBANK_PARAM_SIZE
	.align		4
.L_11:
        /*0018*/ 	.byte	0x03, 0x19
        /*001a*/ 	.short	0x0020


	//----- nvinfo : EIATTR_KPARAM_INFO
	.align		4
        /*001c*/ 	.byte	0x04, 0x17
        /*001e*/ 	.short	(.L_13 - .L_12)
.L_12:
        /*0020*/ 	.word	0x00000000
        /*0024*/ 	.short	0x0003
        /*0026*/ 	.short	0x0018
        /*0028*/ 	.byte	0x00, 0xf4, 0x21, 0x00


	//----- nvinfo : EIATTR_KPARAM_INFO
	.align		4
.L_13:
        /*002c*/ 	.byte	0x04, 0x17
        /*002e*/ 	.short	(.L_15 - .L_14)
.L_14:
        /*0030*/ 	.word	0x00000000
        /*0034*/ 	.short	0x0002
        /*0036*/ 	.short	0x0010
        /*0038*/ 	.byte	0x00, 0xf4, 0x21, 0x00


	//----- nvinfo : EIATTR_KPARAM_INFO
	.align		4
.L_15:
        /*003c*/ 	.byte	0x04, 0x17
        /*003e*/ 	.short	(.L_17 - .L_16)
.L_16:
        /*0040*/ 	.word	0x00000000
        /*0044*/ 	.short	0x0001
        /*0046*/ 	.short	0x0008
        /*0048*/ 	.byte	0x00, 0xf4, 0x21, 0x00


	//----- nvinfo : EIATTR_KPARAM_INFO
	.align		4
.L_17:
        /*004c*/ 	.byte	0x04, 0x17
        /*004e*/ 	.short	(.L_19 - .L_18)
.L_18:
        /*0050*/ 	.word	0x00000000
        /*0054*/ 	.short	0x0000
        /*0056*/ 	.short	0x0000
        /*0058*/ 	.byte	0x00, 0xf4, 0x21, 0x00


	//----- nvinfo : EIATTR_MAXREG_COUNT
	.align		4
.L_19:
        /*005c*/ 	.byte	0x03, 0x1b
        /*005e*/ 	.short	0x00ff


	//----- nvinfo : EIATTR_EXIT_INSTR_OFFSETS
	.align		4
        /*0060*/ 	.byte	0x04, 0x1c
        /*0062*/ 	.short	(.L_21 - .L_20)


	//   ....[0]....
.L_20:
        /*0064*/ 	.word	0x00004120


	//   ....[1]....
        /*0068*/ 	.word	0x00004170


	//----- nvinfo : EIATTR_REQNTID
	.align		4
.L_21:
        /*006c*/ 	.byte	0x04, 0x10
        /*006e*/ 	.short	(.L_23 - .L_22)
.L_22:
        /*0070*/ 	.word	0x00000080
        /*0074*/ 	.word	0x00000001
        /*0078*/ 	.word	0x00000001
.L_23:


//--------------------- .nv.callgraph             --------------------------
	.section	.nv.callgraph,"",@"SHT_CUDA_CALLGRAPH"
	.align	4
	.sectionentsize	8
	.align		4
        /*0000*/ 	.word	0x00000000
	.align		4
        /*0004*/ 	.word	0xffffffff
	.align		4
        /*0008*/ 	.word	0x00000000
	.align		4
        /*000c*/ 	.word	0xfffffffe
	.align		4
        /*0010*/ 	.word	0x00000000
	.align		4
        /*0014*/ 	.word	0xfffffffd
	.align		4
        /*0018*/ 	.word	0x00000000
	.align		4
        /*001c*/ 	.word	0xfffffffc


//--------------------- .nv.rel.action            --------------------------
	.section	.nv.rel.action,"",@"SHT_CUDA_RELOCINFO"
	.align	8
	.sectionentsize	8
        /*0000*/ 	.byte	0x73, 0x00, 0x00, 0x00, 0x00, 0x00, 0x00, 0x00, 0x00, 0x00, 0x00, 0x11, 0x25, 0x00, 0x05, 0x36


//--------------------- .nv.constant0.triton_mm   --------------------------
	.section	.nv.constant0.triton_mm,"a",@progbits
	.sectionflags	@""
	.align	4
.nv.constant0.triton_mm:
	.zero		384


//--------------------- .text.triton_mm           --------------------------
	.section	.text.triton_mm,"ax",@progbits
	.sectionflags	@"SHF_BARRIERS=1"
	.sectioninfo	@"SHI_REGISTERS=244"
	.align	128
        .global         triton_mm
        .type           triton_mm,@function
        .size           triton_mm,(.L_x_3 - triton_mm)
        .other          triton_mm,@"STO_CUDA_ENTRY STV_DEFAULT"
triton_mm:
.text.triton_mm:
[----:B------:R-:W-:Y:S02]  /*0000*/  IMAD.MOV.U32 R1, RZ, RZ, c[0x0][0x28] ;  /* 0x00000a00ff017624 */ /* 0x000fe400078e00ff */
[----:B------:R-:W1:Y:S01]  /*0010*/  S2UR UR13, SR_CTAID.X ;  /* 0x00000000000d79c3 */ /* 0x000e620000002500 */
[----:B------:R-:W2:Y:S01]  /*0020*/  S2R R222, SR_TID.X ;  /* 0x0000000000de7919 */ /* 0x000ea20000002100 */
[----:B------:R-:W-:Y:S01]  /*0030*/  IMAD.MOV.U32 R70, RZ, RZ, 0x2 ;  /* 0x00000002ff467424 */ /* 0x000fe200078e00ff */
[----:B------:R-:W-:Y:S01]  /*0040*/  CS2R R108, SRZ ;  /* 0x00000000006c7805 */ /* 0x000fe2000001ff00 */
        /* <DEDUP_REMOVED lines=20> */
[----:B-1----:R-:W-:Y:S01]  /*0190*/  UIMAD.WIDE UR4, UR13, 0x66666667, URZ ;  /* 0x666666670d0478a5 */ /* 0x002fe2000f8e023f */
[C---:B--2---:R-:W-:Y:S01]  /*01a0*/  IMAD.SHL.U32 R19, R222.reuse, 0x8, RZ ;  /* 0x00000008de137824 */ /* 0x044fe200078e00ff */
[C---:B------:R-:W-:Y:S01]  /*01b0*/  LOP3.LUT R214, R222.reuse, 0x7, RZ, 0xc0, !PT ;  /* 0x00000007ded67812 */ /* 0x040fe200078ec0ff */
[----:B------:R-:W-:Y:S01]  /*01c0*/  UISETP.GE.AND UP2, UPT, UR13, URZ, UPT ;  /* 0x0000003f0d00728c */ /* 0x000fe2000bf46270 */
[----:B------:R-:W-:Y:S01]  /*01d0*/  LOP3.LUT R223, R222, 0x20, RZ, 0xc0, !PT ;  /* 0x00000020dedf7812 */ /* 0x000fe200078ec0ff */
[----:B------:R-:W-:Y:S01]  /*01e0*/  USHF.R.U32.HI UR4, URZ, 0x1f, UR5 ;  /* 0x0000001f3f047899 */ /* 0x000fe20008011605 */
[----:B------:R-:W-:Y:S01]  /*01f0*/  LOP3.LUT R241, R19, 0x38, RZ, 0xc0, !PT ;  /* 0x0000003813f17812 */ /* 0x000fe200078ec0ff */
[----:B------:R-:W-:Y:S01]  /*0200*/  CS2R R146, SRZ ;  /* 0x0000000000927805 */ /* 0x000fe2000001ff00 */
[----:B------:R-:W-:Y:S01]  /*0210*/  SHF.R.U32.HI R223, RZ, 0x2, R223 ;  /* 0x00000002ffdf7819 */ /* 0x000fe200000116df */
[----:B------:R-:W-:Y:S01]  /*0220*/  ULEA.HI.SX32 UR6, UR5, UR4, 0x18 ;  /* 0x0000000405067291 */ /* 0x000fe2000f8fc23f */
[----:B------:R-:W-:Y:S01]  /*0230*/  LOP3.LUT R241, R241, 0x18, R222, 0x78, !PT ;  /* 0x00000018f1f17812 */ /* 0x000fe200078e78de */
[----:B------:R-:W-:Y:S01]  /*0240*/  CS2R R136, SRZ ;  /* 0x0000000000887805 */ /* 0x000fe2000001ff00 */
[----:B------:R-:W-:Y:S01]  /*0250*/  UMOV UR4, 0xfffffff8 ;  /* 0xfffffff800047882 */ /* 0x000fe20000000000 */
[C-C-:B------:R-:W-:Y:S01]  /*0260*/  LOP3.LUT R218, R223.reuse, 0x20, R214.reuse, 0xfe, !PT ;  /* 0x00000020dfda7812 */ /* 0x140fe200078efed6 */
[----:B------:R-:W-:Y:S01]  /*0270*/  UIMAD UR4, UR6, UR4, 0x4 ;  /* 0x00000004060474a4 */ /* 0x000fe2000f8e0204 */
[----:B------:R-:W-:Y:S01]  /*0280*/  LOP3.LUT R216, R223, 0x40, R214, 0xfe, !PT ;  /* 0x00000040dfd87812 */ /* 0x000fe200078efed6 */
[----:B------:R-:W-:Y:S01]  /*0290*/  UIMAD UR9, UR6, -0x280, UR13 ;  /* 0xfffffd80060978a4 */ /* 0x000fe2000f8e020d */
[----:B------:R-:W-:Y:S01]  /*02a0*/  CS2R R138, SRZ ;  /* 0x00000000008a7805 */ /* 0x000fe2000001ff00 */
[----:B------:R-:W-:Y:S01]  /*02b0*/  UISETP.LT.AND UP0, UPT, UR4, 0x8, UPT ;  /* 0x000000080400788c */ /* 0x000fe2000bf01270 */
[----:B------:R-:W-:Y:S01]  /*02c0*/  CS2R R132, SRZ ;  /* 0x0000000000847805 */ /* 0x000fe2000001ff00 */
[----:B------:R-:W-:Y:S01]  /*02d0*/  CS2R R134, SRZ ;  /* 0x0000000000867805 */ /* 0x000fe2000001ff00 */
[----:B------:R-:W-:Y:S01]  /*02e0*/  CS2R R128, SRZ ;  /* 0x0000000000807805 */ /* 0x000fe2000001ff00 */
[----:B------:R-:W-:Y:S01]  /*02f0*/  USEL UR7, UR4, 0x8, UP0 ;  /* 0x0000000804077887 */ /* 0x000fe20008000000 */
[----:B------:R-:W-:Y:S01]  /*0300*/  IMAD.U32 R4, RZ, RZ, UR9 ;  /* 0x00000009ff047e24 */ /* 0x000fe2000f8e00ff */
[----:B------:R-:W-:Y:S01]  /*0310*/  CS2R R130, SRZ ;  /* 0x0000000000827805 */ /* 0x000fe2000001ff00 */
[----:B------:R-:W-:Y:S01]  /*0320*/  UMOV UR4, URZ ;  /* 0x0000003f00047c82 */ /* 0x000fe20008000000 */
[----:B------:R-:W-:Y:S01]  /*0330*/  CS2R R124, SRZ ;  /* 0x00000000007c7805 */ /* 0x000fe2000001ff00 */
[----:B------:R-:W-:Y:S01]  /*0340*/  ULOP3.LUT UR9, UR9, UR7, URZ, 0x3c, !UPT ;  /* 0x0000000709097292 */ /* 0x000fe2000f8e3c3f */
[----:B------:R-:W-:Y:S01]  /*0350*/  IMAD.U32 R3, RZ, RZ, UR7 ;  /* 0x00000007ff037e24 */ /* 0x000fe2000f8e00ff */
[----:B------:R-:W-:Y:S01]  /*0360*/  IABS R4, R4 ;  /* 0x0000000400047213 */ /* 0x000fe20000000000 */
[----:B------:R-:W-:Y:S01]  /*0370*/  CS2R R126, SRZ ;  /* 0x00000000007e7805 */ /* 0x000fe2000001ff00 */
[----:B------:R-:W-:Y:S01]  /*0380*/  CS2R R116, SRZ ;  /* 0x0000000000747805 */ /* 0x000fe2000001ff00 */
[----:B------:R-:W-:Y:S01]  /*0390*/  CS2R R118, SRZ ;  /* 0x0000000000767805 */ /* 0x000fe2000001ff00 */
[-C--:B------:R-:W-:Y:S01]  /*03a0*/  IABS R5, R3.reuse ;  /* 0x0000000300057213 */ /* 0x080fe20000000000 */
[----:B------:R1:W2:Y:S01]  /*03b0*/  R2UR UR10, R4 ;  /* 0x00000000040a73c2 */ /* 0x0002a200000e0000 */
[----:B------:R-:W-:Y:S01]  /*03c0*/  IABS R3, R3 ;  /* 0x0000000300037213 */ /* 0x000fe20000000000 */
[----:B------:R-:W-:Y:S01]  /*03d0*/  CS2R R84, SRZ ;  /* 0x0000000000547805 */ /* 0x000fe2000001ff00 */
[----:B------:R-:W-:Y:S01]  /*03e0*/  CS2R R86, SRZ ;  /* 0x0000000000567805 */ /* 0x000fe2000001ff00 */
[----:B------:R-:W-:Y:S01]  /*03f0*/  CS2R R76, SRZ ;  /* 0x00000000004c7805 */ /* 0x000fe2000001ff00 */
[----:B------:R-:W-:Y:S01]  /*0400*/  CS2R R78, SRZ ;  /* 0x00000000004e7805 */ /* 0x000fe2000001ff00 */
[----:B------:R-:W-:Y:S01]  /*0410*/  IMAD.MOV R3, RZ, RZ, -R3 ;  /* 0x000000ffff037224 */ /* 0x000fe200078e0a03 */
[----:B------:R-:W-:Y:S01]  /*0420*/  CS2R R72, SRZ ;  /* 0x0000000000487805 */ /* 0x000fe2000001ff00 */
[----:B------:R-:W3:Y:S01]  /*0430*/  R2UR UR14, R5 ;  /* 0x00000000050e73c2 */ /* 0x000ee200000e0000 */
[C---:B-1----:R-:W-:Y:S01]  /*0440*/  LOP3.LUT R4, R19.reuse, 0x18, RZ, 0xc0, !PT ;  /* 0x0000001813047812 */ /* 0x042fe200078ec0ff */
[----:B------:R-:W-:Y:S01]  /*0450*/  CS2R R74, SRZ ;  /* 0x00000000004a7805 */ /* 0x000fe2000001ff00 */
[----:B------:R-:W-:Y:S01]  /*0460*/  CS2R R88, SRZ ;  /* 0x0000000000587805 */ /* 0x000fe2000001ff00 */
[----:B------:R-:W-:Y:S01]  /*0470*/  CS2R R90, SRZ ;  /* 0x00000000005a7805 */ /* 0x000fe2000001ff00 */
[----:B------:R-:W-:Y:S01]  /*0480*/  LOP3.LUT R219, R19, 0x20, R4, 0x2e, !PT ;  /* 0x0000002013db7812 */ /* 0x000fe200078e2e04 */
[----:B------:R-:W-:Y:S01]  /*0490*/  CS2R R92, SRZ ;  /* 0x00000000005c7805 */ /* 0x000fe2000001ff00 */
[----:B------:R-:W-:Y:S01]  /*04a0*/  CS2R R94, SRZ ;  /* 0x00000000005e7805 */ /* 0x000fe2000001ff00 */
[----:B------:R1:W4:Y:S01]  /*04b0*/  R2UR UR11, R3 ;  /* 0x00000000030b73c2 */ /* 0x00032200000e0000 */
[----:B------:R-:W-:Y:S01]  /*04c0*/  CS2R R96, SRZ ;  /* 0x0000000000607805 */ /* 0x000fe2000001ff00 */
[----:B------:R-:W-:Y:S01]  /*04d0*/  CS2R R98, SRZ ;  /* 0x0000000000627805 */ /* 0x000fe2000001ff00 */
[----:B------:R-:W-:Y:S01]  /*04e0*/  CS2R R100, SRZ ;  /* 0x0000000000647805 */ /* 0x000fe2000001ff00 */
[----:B------:R-:W-:Y:S01]  /*04f0*/  CS2R R102, SRZ ;  /* 0x0000000000667805 */ /* 0x000fe2000001ff00 */
[----:B------:R-:W-:Y:S01]  /*0500*/  CS2R R104, SRZ ;  /* 0x0000000000687805 */ /* 0x000fe2000001ff00 */
[----:B------:R-:W-:Y:S01]  /*0510*/  CS2R R106, SRZ ;  /* 0x00000000006a7805 */ /* 0x000fe2000001ff00 */
[--C-:B------:R-:W-:Y:S01]  /*0520*/  IMAD R217, R218, 0x40, R241.reuse ;  /* 0x00000040dad97824 */ /* 0x100fe200078e02f1 */
[----:B-1----:R-:W-:Y:S01]  /*0530*/  SHF.R.U32.HI R3, RZ, 0x2, R222 ;  /* 0x00000002ff037819 */ /* 0x002fe200000116de */
[----:B------:R-:W-:-:S03]  /*0540*/  IMAD R215, R216, 0x40, R241 ;  /* 0x00000040d8d77824 */ /* 0x000fc600078e02f1 */
[----:B------:R-:W-:Y:S01]  /*0550*/  LOP3.LUT R3, R3, 0x10, RZ, 0xc0, !PT ;  /* 0x0000001003037812 */ /* 0x000fe200078ec0ff */
[----:B---3--:R-:W1:Y:S08]  /*0560*/  I2F.RP R0, UR14 ;  /* 0x0000000e00007d06 */ /* 0x008e700008209400 */
[----:B-1----:R-:W1:Y:S02]  /*0570*/  MUFU.RCP R0, R0 ;  /* 0x0000000000007308 */ /* 0x002e640000001000 */
[----:B-1----:R-:W-:-:S02]  /*0580*/  IADD3 R2, R0, 0xffffffe, RZ ;  /* 0x0ffffffe00027810 */ /* 0x002fc40007ffe0ff */
[----:B------:R-:W1:Y:S04]  /*0590*/  S2R R0, SR_CTAID.X ;  /* 0x0000000000007919 */ /* 0x000e680000002500 */
[----:B------:R-:W3:Y:S02]  /*05a0*/  F2I.FTZ.U32.TRUNC.NTZ R2, R2 ;  /* 0x0000000200027305 */ /* 0x000ee4000021f000 */
[----:B---3--:R3:W2:Y:S01]  /*05b0*/  R2UR UR5, R2 ;  /* 0x00000000020573c2 */ /* 0x0086a200000e0000 */
[----:B-1----:R-:W-:Y:S02]  /*05c0*/  IABS R5, R0 ;  /* 0x0000000000057213 */ /* 0x002fe40000000000 */
[--C-:B------:R-:W-:Y:S02]  /*05d0*/  SHF.R.U32.HI R0, RZ, 0x3, R222.reuse ;  /* 0x00000003ff007819 */ /* 0x100fe400000116de */
[----:B---3--:R-:W-:-:S02]  /*05e0*/  SHF.R.U32.HI R2, RZ, 0x1, R222 ;  /* 0x00000001ff027819 */ /* 0x008fc400000116de */
[----:B------:R-:W-:Y:S02]  /*05f0*/  SGXT.U32 R0, R0, 0x4 ;  /* 0x000000040000781a */ /* 0x000fe40000000000 */
[----:B------:R-:W-:Y:S02]  /*0600*/  LOP3.LUT R6, R2, 0x8, RZ, 0xc0, !PT ;  /* 0x0000000802067812 */ /* 0x000fe400078ec0ff */
[----:B------:R-:W-:Y:S02]  /*0610*/  LOP3.LUT R2, R19, 0x8, RZ, 0xc0, !PT ;  /* 0x0000000813027812 */ /* 0x000fe400078ec0ff */
[C-C-:B------:R-:W-:Y:S02]  /*0620*/  LOP3.LUT R7, R6.reuse, 0x30, R19.reuse, 0xf8, !PT ;  /* 0x0000003006077812 */ /* 0x140fe400078ef813 */
[----:B------:R-:W-:Y:S02]  /*0630*/  LOP3.LUT R227, R6, 0x38, R19, 0x78, !PT ;  /* 0x0000003806e37812 */ /* 0x000fe400078e7813 */
[----:B------:R-:W-:-:S02]  /*0640*/  LOP3.LUT R7, R7, 0x30, R2, 0x1e, !PT ;  /* 0x0000003007077812 */ /* 0x000fc400078e1e02 */
[----:B------:R-:W-:Y:S01]  /*0650*/  LOP3.LUT R2, R19, 0x10, R2, 0x2e, !PT ;  /* 0x0000001013027812 */ /* 0x000fe200078e2e02 */
[----:B--2---:R-:W-:-:S04]  /*0660*/  UIADD3 UR8, URZ, -UR5, URZ ;  /* 0x800000053f087290 */ /* 0x004fc8000fffe03f */
[----:B------:R-:W-:-:S04]  /*0670*/  UIMAD UR8, UR8, UR14, URZ ;  /* 0x0000000e080872a4 */ /* 0x000fc8000f8e023f */
[----:B------:R-:W-:-:S07]  /*0680*/  UIMAD.WIDE.U32 UR4, UR5, UR8, UR4 ;  /* 0x00000008050472a5 */ /* 0x000fce000f8e0004 */
[----:B------:R-:W-:Y:S02]  /*0690*/  UMOV UR8, UR5 ;  /* 0x0000000500087c82 */ /* 0x000fe40008000000 */
[----:B------:R-:W-:-:S04]  /*06a0*/  UIMAD.WIDE.U32 UR4, UR8, UR10, URZ ;  /* 0x0000000a080472a5 */ /* 0x000fc8000f8e003f */
[----:B----4-:R-:W-:Y:S01]  /*06b0*/  UIMAD UR4, UR5, UR11, UR10 ;  /* 0x0000000b050472a4 */ /* 0x010fe2000f8e020a */
[----:B------:R1:W2:Y:S03]  /*06c0*/  R2UR UR10, R5 ;  /* 0x00000000050a73c2 */ /* 0x0002a600000e0000 */
[----:B------:R-:W-:Y:S01]  /*06d0*/  UISETP.GT.U32.AND UP1, UPT, UR14, UR4, UPT ;  /* 0x000000040e00728c */ /* 0x000fe2000bf24070 */
[C-C-:B-1----:R-:W-:Y:S02]  /*06e0*/  LOP3.LUT R5, R3.reuse, 0xf, R222.reuse, 0xf8, !PT ;  /* 0x0000000f03057812 */ /* 0x142fe400078ef8de */
[----:B------:R-:W-:-:S03]  /*06f0*/  LOP3.LUT R3, R3, 0x8, R222, 0xf8, !PT ;  /* 0x0000000803037812 */ /* 0x000fc600078ef8de */
[----:B------:R-:W-:-:S05]  /*0700*/  IMAD.SHL.U32 R238, R5, 0x40, RZ ;  /* 0x0000004005ee7824 */ /* 0x000fca00078e00ff */
[----:B------:R-:W-:Y:S01]  /*0710*/  @!UP1 UIADD3 UR4, UR4, -UR14, URZ ;  /* 0x8000000e04049290 */ /* 0x000fe2000fffe03f */
[C-C-:B------:R-:W-:Y:S01]  /*0720*/  LOP3.LUT R4, R3.reuse, 0x20, R214.reuse, 0xfe, !PT ;  /* 0x0000002003047812 */ /* 0x140fe200078efed6 */
[----:B------:R-:W-:Y:S01]  /*0730*/  @!UP1 UIADD3 UR5, UR5, 0x1, URZ ;  /* 0x0000000105059890 */ /* 0x000fe2000fffe03f */
[C-C-:B------:R-:W-:Y:S01]  /*0740*/  LOP3.LUT R5, R3.reuse, 0x40, R214.reuse, 0xfe, !PT ;  /* 0x0000004003057812 */ /* 0x140fe200078efed6 */
[----:B------:R-:W-:Y:S01]  /*0750*/  UISETP.GE.U32.AND UP0, UPT, UR4, UR14, UPT ;  /* 0x0000000e0400728c */ /* 0x000fe2000bf06070 */
[----:B------:R-:W-:Y:S01]  /*0760*/  LOP3.LUT R8, R3, 0x60, R214, 0xfe, !PT ;  /* 0x0000006003087812 */ /* 0x000fe200078efed6 */
[----:B------:R-:W-:Y:S01]  /*0770*/  UISETP.GE.AND UP1, UPT, UR9, URZ, UPT ;  /* 0x0000003f0900728c */ /* 0x000fe2000bf26270 */
[----:B------:R-:W-:Y:S01]  /*0780*/  LOP3.LUT R3, R2, 0x20, R19, 0xf8, !PT ;  /* 0x0000002002037812 */ /* 0x000fe200078ef813 */
[----:B------:R-:W-:Y:S01]  /*0790*/  ULOP3.LUT UR9, URZ, UR7, URZ, 0x33, !UPT ;  /* 0x000000073f097292 */ /* 0x000fe2000f8e333f */
[----:B------:R-:W-:Y:S01]  /*07a0*/  IMAD.SHL.U32 R228, R5, 0x40, RZ ;  /* 0x0000004005e47824 */ /* 0x000fe200078e00ff */
[----:B------:R-:W-:Y:S01]  /*07b0*/  LOP3.LUT R239, R238, R227, RZ, 0xfc, !PT ;  /* 0x000000e3eeef7212 */ /* 0x000fe200078efcff */
[----:B------:R-:W-:Y:S01]  /*07c0*/  IMAD.SHL.U32 R4, R4, 0x40, RZ ;  /* 0x0000004004047824 */ /* 0x000fe200078e00ff */
[----:B------:R-:W-:Y:S01]  /*07d0*/  LOP3.LUT R5, R3, R6, RZ, 0x3c, !PT ;  /* 0x0000000603057212 */ /* 0x000fe200078e3cff */
[----:B------:R-:W-:Y:S01]  /*07e0*/  IMAD.SHL.U32 R8, R8, 0x40, RZ ;  /* 0x0000004008087824 */ /* 0x000fe200078e00ff */
[----:B------:R-:W-:Y:S01]  /*07f0*/  LOP3.LUT R237, R238, R219, R6, 0xf6, !PT ;  /* 0x000000dbeeed7212 */ /* 0x000fe200078ef606 */
[----:B------:R-:W-:Y:S01]  /*0800*/  @UP0 UIADD3 UR5, UR5, 0x1, URZ ;  /* 0x0000000105050890 */ /* 0x000fe2000fffe03f */
[----:B------:R-:W-:Y:S01]  /*0810*/  LOP3.LUT R235, R4, R227, RZ, 0xfc, !PT ;  /* 0x000000e304eb7212 */ /* 0x000fe200078efcff */
[----:B------:R-:W-:Y:S01]  /*0820*/  UISETP.NE.AND UP0, UPT, UR7, URZ, UPT ;  /* 0x0000003f0700728c */ /* 0x000fe2000bf05270 */
[----:B------:R-:W-:-:S02]  /*0830*/  LOP3.LUT R234, R5, R4, RZ, 0xfc, !PT ;  /* 0x0000000405ea7212 */ /* 0x000fc400078efcff */
[-CC-:B------:R-:W-:Y:S02]  /*0840*/  LOP3.LUT R233, R4, R219.reuse, R6.reuse, 0xf6, !PT ;  /* 0x000000db04e97212 */ /* 0x180fe400078ef606 */
[----:B------:R-:W-:Y:S01]  /*0850*/  UMOV UR7, UR5 ;  /* 0x0000000500077c82 */ /* 0x000fe20008000000 */
[C---:B------:R-:W-:Y:S01]  /*0860*/  LOP3.LUT R232, R7.reuse, R4, RZ, 0xfc, !PT ;  /* 0x0000000407e87212 */ /* 0x040fe200078efcff */
[----:B------:R-:W-:Y:S01]  /*0870*/  @!UP1 UIADD3 UR7, -UR7, URZ, URZ ;  /* 0x0000003f07079290 */ /* 0x000fe2000fffe13f */
[-C--:B------:R-:W-:Y:S01]  /*0880*/  LOP3.LUT R236, R7, R238.reuse, RZ, 0xfc, !PT ;  /* 0x000000ee07ec7212 */ /* 0x080fe200078efcff */
[----:B--2---:R-:W-:Y:S01]  /*0890*/  UIMAD.WIDE.U32 UR4, UR8, UR10, URZ ;  /* 0x0000000a080472a5 */ /* 0x004fe2000f8e003f */
[C---:B------:R-:W-:Y:S01]  /*08a0*/  LOP3.LUT R238, R5.reuse, R238, RZ, 0xfc, !PT ;  /* 0x000000ee05ee7212 */ /* 0x040fe200078efcff */
[----:B------:R-:W-:Y:S01]  /*08b0*/  USEL UR7, UR9, UR7, !UP0 ;  /* 0x0000000709077287 */ /* 0x000fe2000c000000 */
[C---:B------:R-:W-:Y:S01]  /*08c0*/  LOP3.LUT R230, R5.reuse, R228, RZ, 0xfc, !PT ;  /* 0x000000e405e67212 */ /* 0x040fe200078efcff */
[----:B------:R-:W-:Y:S01]  /*08d0*/  UIMAD UR5, UR5, UR11, UR10 ;  /* 0x0000000b050572a4 */ /* 0x000fe2000f8e020a */
[----:B------:R-:W-:Y:S01]  /*08e0*/  LOP3.LUT R226, R5, R8, RZ, 0xfc, !PT ;  /* 0x0000000805e27212 */ /* 0x000fe200078efcff */
[----:B------:R-:W-:Y:S01]  /*08f0*/  USHF.L.U32 UR12, UR7, 0x7, URZ ;  /* 0x00000007070c7899 */ /* 0x000fe2000800063f */
[-CC-:B------:R-:W-:Y:S01]  /*0900*/  LOP3.LUT R229, R228, R219.reuse, R6.reuse, 0xf6, !PT ;  /* 0x000000dbe4e57212 */ /* 0x180fe200078ef606 */
[----:B------:R-:W-:Y:S01]  /*0910*/  UISETP.GT.U32.AND UP1, UPT, UR14, UR5, UPT ;  /* 0x000000050e00728c */ /* 0x000fe2000bf24070 */
[----:B------:R-:W-:Y:S01]  /*0920*/  LOP3.LUT R225, R8, R219, R6, 0xf6, !PT ;  /* 0x000000db08e17212 */ /* 0x000fe200078ef606 */
[----:B------:R-:W-:Y:S01]  /*0930*/  UMOV UR8, 0x1 ;  /* 0x0000000100087882 */ /* 0x000fe20000000000 */
[----:B------:R-:W-:Y:S01]  /*0940*/  LOP3.LUT R231, R228, R227, RZ, 0xfc, !PT ;  /* 0x000000e3e4e77212 */ /* 0x000fe200078efcff */
[----:B------:R-:W-:Y:S01]  /*0950*/  IMAD.U32 R9, RZ, RZ, UR12 ;  /* 0x0000000cff097e24 */ /* 0x000fe2000f8e00ff */
[----:B------:R-:W-:Y:S01]  /*0960*/  LOP3.LUT R2, R0, UR12, RZ, 0xfc, !PT ;  /* 0x0000000c00027c12 */ /* 0x000fe2000f8efcff */
[----:B------:R-:W-:Y:S01]  /*0970*/  IMAD.U32 R11, RZ, RZ, UR12 ;  /* 0x0000000cff0b7e24 */ /* 0x000fe2000f8e00ff */
[----:B------:R-:W-:Y:S01]  /*0980*/  LOP3.LUT R228, R7, R228, RZ, 0xfc, !PT ;  /* 0x000000e407e47212 */ /* 0x000fe200078efcff */
[----:B------:R-:W-:Y:S01]  /*0990*/  IMAD.U32 R5, RZ, RZ, UR12 ;  /* 0x0000000cff057e24 */ /* 0x000fe2000f8e00ff */
[--C-:B------:R-:W-:Y:S01]  /*09a0*/  LOP3.LUT R9, R9, 0x10, R0.reuse, 0xfe, !PT ;  /* 0x0000001009097812 */ /* 0x100fe200078efe00 */
[----:B------:R-:W-:Y:S01]  /*09b0*/  IMAD.HI R3, R2, 0x66666667, RZ ;  /* 0x6666666702037827 */ /* 0x000fe200078e02ff */
[----:B------:R-:W-:Y:S01]  /*09c0*/  @!UP1 UIADD3 UR5, UR5, -UR14, URZ ;  /* 0x8000000e05059290 */ /* 0x000fe2000fffe03f */
[--C-:B------:R-:W-:Y:S01]  /*09d0*/  LOP3.LUT R11, R11, 0x30, R0.reuse, 0xfe, !PT ;  /* 0x000000300b0b7812 */ /* 0x100fe200078efe00 */
[----:B------:R-:W-:Y:S01]  /*09e0*/  UMOV UR7, URZ ;  /* 0x0000003f00077c82 */ /* 0x000fe20008000000 */
[----:B------:R-:W-:Y:S01]  /*09f0*/  LOP3.LUT R224, R7, R8, RZ, 0xfc, !PT ;  /* 0x0000000807e07212 */ /* 0x000fe200078efcff */
[----:B------:R-:W-:Y:S01]  /*0a00*/  UISETP.GT.U32.AND UP1, UPT, UR14, UR5, UPT ;  /* 0x000000050e00728c */ /* 0x000fe2000bf24070 */
[----:B------:R-:W-:Y:S01]  /*0a10*/  SHF.R.U32.HI R4, RZ, 0x1f, R3 ;  /* 0x0000001fff047819 */ /* 0x000fe20000011603 */
[----:B------:R-:W-:Y:S01]  /*0a20*/  IMAD.HI R6, R11, 0x66666667, RZ ;  /* 0x666666670b067827 */ /* 0x000fe200078e02ff */
[----:B------:R-:W-:-:S02]  /*0a30*/  LOP3.LUT R10, R5, 0x20, R0, 0xfe, !PT ;  /* 0x00000020050a7812 */ /* 0x000fc400078efe00 */
[----:B------:R-:W-:Y:S01]  /*0a40*/  LEA.HI R3, R3, R4, RZ, 0x14 ;  /* 0x0000000403037211 */ /* 0x000fe200078fa0ff */
[----:B------:R-:W-:Y:S01]  /*0a50*/  IMAD.U32 R13, RZ, RZ, UR12 ;  /* 0x0000000cff0d7e24 */ /* 0x000fe2000f8e00ff */
[----:B------:R-:W-:Y:S01]  /*0a60*/  LOP3.LUT R227, R8, R227, RZ, 0xfc, !PT ;  /* 0x000000e308e37212 */ /* 0x000fe200078efcff */
[----:B------:R-:W-:Y:S01]  /*0a70*/  IMAD.HI R4, R10, 0x66666667, RZ ;  /* 0x666666670a047827 */ /* 0x000fe200078e02ff */
[----:B------:R-:W-:Y:S02]  /*0a80*/  LOP3.LUT R219, R219, 0x18, R222, 0x78, !PT ;  /* 0x00000018dbdb7812 */ /* 0x000fe400078e78de */
[----:B------:R-:W-:Y:S01]  /*0a90*/  @!UP1 UIADD3 UR5, UR5, -UR14, URZ ;  /* 0x8000000e05059290 */ /* 0x000fe2000fffe03f */
[----:B------:R-:W-:Y:S01]  /*0aa0*/  IMAD R17, R3, -0x2800, R2 ;  /* 0xffffd80003117824 */ /* 0x000fe200078e0202 */
[----:B------:R-:W-:Y:S01]  /*0ab0*/  LOP3.LUT R13, R13, 0x50, R0, 0xfe, !PT ;  /* 0x000000500d0d7812 */ /* 0x000fe200078efe00 */
[----:B------:R-:W-:Y:S01]  /*0ac0*/  IMAD.U32 R3, RZ, RZ, UR12 ;  /* 0x0000000cff037e24 */ /* 0x000fe2000f8e00ff */
[----:B------:R-:W-:Y:S01]  /*0ad0*/  @!UP2 UIADD3 UR5, -UR5, URZ, URZ ;  /* 0x0000003f0505a290 */ /* 0x000fe2000fffe13f */
[----:B------:R-:W-:Y:S01]  /*0ae0*/  IMAD.HI R2, R9, 0x66666667, RZ ;  /* 0x6666666709027827 */ /* 0x000fe200078e02ff */
[----:B------:R-:W-:Y:S01]  /*0af0*/  SHF.R.U32.HI R5, RZ, 0x1f, R4 ;  /* 0x0000001fff057819 */ /* 0x000fe20000011604 */
[----:B------:R-:W-:Y:S01]  /*0b00*/  ULDC.64 UR14, c[0x0][0x118] ;  /* 0x00004600000e7ab9 */ /* 0x000fe20000000a00 */
[----:B------:R-:W-:Y:S01]  /*0b10*/  LOP3.LUT R12, R3, 0x40, R0, 0xfe, !PT ;  /* 0x00000040030c7812 */ /* 0x000fe200078efe00 */
[----:B------:R-:W-:Y:S01]  /*0b20*/  IMAD.U32 R15, RZ, RZ, UR12 ;  /* 0x0000000cff0f7e24 */ /* 0x000fe2000f8e00ff */
[----:B------:R-:W-:Y:S01]  /*0b30*/  SHF.R.U32.HI R3, RZ, 0x1f, R2 ;  /* 0x0000001fff037819 */ /* 0x000fe20000011602 */
[----:B------:R-:W-:Y:S01]  /*0b40*/  USEL UR5, UR9, UR5, !UP0 ;  /* 0x0000000509057287 */ /* 0x000fe2000c000000 */
[----:B------:R-:W-:Y:S01]  /*0b50*/  LEA.HI R21, R4, R5, RZ, 0x14 ;  /* 0x0000000504157211 */ /* 0x000fe200078fa0ff */
[----:B------:R-:W-:Y:S01]  /*0b60*/  IMAD.HI R7, R12, 0x66666667, RZ ;  /* 0x666666670c077827 */ /* 0x000fe200078e02ff */
[----:B------:R-:W-:Y:S01]  /*0b70*/  LEA.HI R16, R2, R3, RZ, 0x14 ;  /* 0x0000000302107211 */ /* 0x000fe200078fa0ff */
[----:B------:R-:W-:Y:S01]  /*0b80*/  ULEA UR5, UR6, UR5, 0x3 ;  /* 0x0000000506057291 */ /* 0x000fe2000f8e183f */
[----:B------:R-:W-:Y:S01]  /*0b90*/  SHF.R.U32.HI R3, RZ, 0x1f, R6 ;  /* 0x0000001fff037819 */ /* 0x000fe20000011606 */
[----:B------:R-:W-:Y:S01]  /*0ba0*/  IMAD.SHL.U32 R46, R17, 0x1000, RZ ;  /* 0x00001000112e7824 */ /* 0x000fe200078e00ff */
[----:B------:R-:W-:Y:S01]  /*0bb0*/  SHF.R.U32.HI R2, RZ, 0x1f, R7 ;  /* 0x0000001fff027819 */ /* 0x000fe20000011607 */
[----:B------:R-:W-:Y:S01]  /*0bc0*/  USHF.L.U32 UR13, UR5, 0x7, URZ ;  /* 0x00000007050d7899 */ /* 0x000fe2000800063f */
[----:B------:R-:W-:Y:S01]  /*0bd0*/  LEA.HI R18, R6, R3, RZ, 0x14 ;  /* 0x0000000306127211 */ /* 0x000fe200078fa0ff */
[----:B------:R-:W-:Y:S01]  /*0be0*/  IMAD.U32 R3, RZ, RZ, UR12 ;  /* 0x0000000cff037e24 */ /* 0x000fe2000f8e00ff */
[----:B------:R-:W-:Y:S01]  /*0bf0*/  LEA.HI R25, R7, R2, RZ, 0x14 ;  /* 0x0000000207197211 */ /* 0x000fe200078fa0ff */
[----:B------:R-:W-:Y:S01]  /*0c00*/  IMAD.HI R2, R13, 0x66666667, RZ ;  /* 0x666666670d027827 */ /* 0x000fe200078e02ff */
[--C-:B------:R-:W-:Y:S01]  /*0c10*/  LOP3.LUT R15, R15, 0x70, R0.reuse, 0xfe, !PT ;  /* 0x000000700f0f7812 */ /* 0x100fe200078efe00 */
[----:B------:R-:W-:Y:S01]  /*0c20*/  USHF.R.S32.HI UR4, URZ, 0x18, UR5 ;  /* 0x000000183f047899 */ /* 0x000fe20008011405 */
[----:B------:R-:W-:Y:S01]  /*0c30*/  LOP3.LUT R14, R3, 0x60, R0, 0xfe, !PT ;  /* 0x00000060030e7812 */ /* 0x000fe200078efe00 */
[----:B------:R-:W-:Y:S01]  /*0c40*/  IMAD.U32 R29, RZ, RZ, UR13 ;  /* 0x0000000dff1d7e24 */ /* 0x000fe2000f8e00ff */
[----:B------:R-:W-:Y:S01]  /*0c50*/  SHF.R.U32.HI R3, RZ, 0x1f, R2 ;  /* 0x0000001fff037819 */ /* 0x000fe20000011602 */
[----:B------:R-:W-:Y:S01]  /*0c60*/  IMAD.HI R5, R15, 0x66666667, RZ ;  /* 0x666666670f057827 */ /* 0x000fe200078e02ff */
[----:B------:R-:W-:Y:S01]  /*0c70*/  LOP3.LUT R7, R241, 0x20, R222, 0x78, !PT ;  /* 0x00000020f1077812 */ /* 0x000fe200078e78de */
[----:B------:R-:W-:Y:S01]  /*0c80*/  USGXT UR4, UR4, 0x1 ;  /* 0x000000010404789a */ /* 0x000fe20008000200 */
[----:B------:R-:W-:Y:S01]  /*0c90*/  LEA.HI R20, R2, R3, RZ, 0x14 ;  /* 0x0000000302147211 */ /* 0x000fe200078fa0ff */
[----:B------:R-:W-:Y:S01]  /*0ca0*/  IMAD.HI R4, R14, 0x66666667, RZ ;  /* 0x666666670e047827 */ /* 0x000fe200078e02ff */
[----:B------:R-:W-:Y:S01]  /*0cb0*/  SHF.R.U32.HI R2, RZ, 0x1f, R5 ;  /* 0x0000001fff027819 */ /* 0x000fe20000011605 */
[----:B------:R-:W-:Y:S01]  /*0cc0*/  UMOV UR9, 0xffffffff ;  /* 0xffffffff00097882 */ /* 0x000fe20000000000 */
[----:B------:R-:W-:Y:S01]  /*0cd0*/  LOP3.LUT R6, R29, 0x50, R0, 0xfe, !PT ;  /* 0x000000501d067812 */ /* 0x000fe200078efe00 */
[----:B------:R-:W-:Y:S01]  /*0ce0*/  IMAD R240, R0, 0x40, R7 ;  /* 0x0000004000f07824 */ /* 0x000fe200078e0207 */
[----:B------:R-:W-:Y:S01]  /*0cf0*/  SHF.R.U32.HI R3, RZ, 0x1f, R4 ;  /* 0x0000001fff037819 */ /* 0x000fe20000011604 */
[----:B------:R-:W-:Y:S01]  /*0d00*/  IMAD.U32 R7, RZ, RZ, UR13 ;  /* 0x0000000dff077e24 */ /* 0x000fe2000f8e00ff */
[----:B------:R-:W-:Y:S01]  /*0d10*/  LEA.HI R28, R5, R2, RZ, 0x14 ;  /* 0x00000002051c7211 */ /* 0x000fe200078fa0ff */
[----:B------:R-:W-:Y:S01]  /*0d20*/  IMAD.U32 R5, RZ, RZ, UR13 ;  /* 0x0000000dff057e24 */ /* 0x000fe2000f8e00ff */
[----:B------:R-:W-:Y:S01]  /*0d30*/  LEA.HI R27, R4, R3, RZ, 0x14 ;  /* 0x00000003041b7211 */ /* 0x000fe200078fa0ff */
[----:B------:R-:W-:Y:S01]  /*0d40*/  IMAD.U32 R3, RZ, RZ, UR13 ;  /* 0x0000000dff037e24 */ /* 0x000fe2000f8e00ff */
[--C-:B------:R-:W-:Y:S01]  /*0d50*/  LOP3.LUT R4, R7, 0x30, R0.reuse, 0xfe, !PT ;  /* 0x0000003007047812 */ /* 0x100fe200078efe00 */
[----:B------:R-:W-:Y:S01]  /*0d60*/  IMAD.U32 R23, RZ, RZ, UR13 ;  /* 0x0000000dff177e24 */ /* 0x000fe2000f8e00ff */
[----:B------:R-:W-:Y:S01]  /*0d70*/  LOP3.LUT R45, R46, 0x38, R19, 0xf8, !PT ;  /* 0x000000382e2d7812 */ /* 0x000fe200078ef813 */
[----:B------:R-:W-:Y:S01]  /*0d80*/  IMAD.U32 R31, RZ, RZ, UR13 ;  /* 0x0000000dff1f7e24 */ /* 0x000fe2000f8e00ff */
[--C-:B------:R-:W-:Y:S01]  /*0d90*/  LOP3.LUT R2, R3, 0x10, R0.reuse, 0xfe, !PT ;  /* 0x0000001003027812 */ /* 0x100fe200078efe00 */
[----:B------:R-:W-:Y:S01]  /*0da0*/  IMAD.U32 R33, RZ, RZ, UR13 ;  /* 0x0000000dff217e24 */ /* 0x000fe2000f8e00ff */
[--C-:B------:R-:W-:Y:S01]  /*0db0*/  LOP3.LUT R3, R5, 0x20, R0.reuse, 0xfe, !PT ;  /* 0x0000002005037812 */ /* 0x100fe200078efe00 */
[----:B------:R-:W-:Y:S01]  /*0dc0*/  IMAD.U32 R29, RZ, RZ, UR4 ;  /* 0x00000004ff1d7e24 */ /* 0x000fe2000f8e00ff */
[----:B------:R-:W-:Y:S01]  /*0dd0*/  LOP3.LUT R5, R23, 0x40, R0, 0xfe, !PT ;  /* 0x0000004017057812 */ /* 0x000fe200078efe00 */
[----:B------:R-:W-:Y:S01]  /*0de0*/  IMAD R23, R21, -0x2800, R10 ;  /* 0xffffd80015177824 */ /* 0x000fe200078e020a */
[--C-:B------:R-:W-:Y:S01]  /*0df0*/  LOP3.LUT R7, R31, 0x60, R0.reuse, 0xfe, !PT ;  /* 0x000000601f077812 */ /* 0x100fe200078efe00 */
[----:B------:R-:W-:Y:S01]  /*0e00*/  IMAD R22, R16, -0x2800, R9 ;  /* 0xffffd80010167824 */ /* 0x000fe200078e0209 */
[----:B------:R-:W-:Y:S01]  /*0e10*/  LOP3.LUT R8, R33, 0x70, R0, 0xfe, !PT ;  /* 0x0000007021087812 */ /* 0x000fe200078efe00 */
[----:B------:R-:W-:Y:S01]  /*0e20*/  IMAD R24, R18, -0x2800, R11 ;  /* 0xffffd80012187824 */ /* 0x000fe200078e020b */
[----:B------:R-:W-:Y:S01]  /*0e30*/  LOP3.LUT R0, R0, UR13, RZ, 0xfc, !PT ;  /* 0x0000000d00007c12 */ /* 0x000fe2000f8efcff */
[----:B------:R-:W-:Y:S01]  /*0e40*/  IMAD R27, R27, -0x2800, R14 ;  /* 0xffffd8001b1b7824 */ /* 0x000fe200078e020e */
[C---:B------:R-:W-:Y:S01]  /*0e50*/  LEA.HI R10, R29.reuse, R2, RZ, 0x9 ;  /* 0x000000021d0a7211 */ /* 0x040fe200078f48ff */
[----:B------:R-:W-:Y:S01]  /*0e60*/  IMAD R26, R20, -0x2800, R13 ;  /* 0xffffd800141a7824 */ /* 0x000fe200078e020d */
[----:B------:R-:W-:Y:S01]  /*0e70*/  LEA.HI R9, R29, R0, RZ, 0x9 ;  /* 0x000000001d097211 */ /* 0x000fe200078f48ff */
[----:B------:R-:W-:Y:S01]  /*0e80*/  IMAD R15, R28, -0x2800, R15 ;  /* 0xffffd8001c0f7824 */ /* 0x000fe200078e020f */
[----:B------:R-:W-:Y:S01]  /*0e90*/  LOP3.LUT R11, R10, 0xffe00, RZ, 0xc0, !PT ;  /* 0x000ffe000a0b7812 */ /* 0x000fe200078ec0ff */
[----:B------:R-:W-:Y:S01]  /*0ea0*/  IMAD.SHL.U32 R58, R27, 0x1000, RZ ;  /* 0x000010001b3a7824 */ /* 0x000fe200078e00ff */
[----:B------:R-:W-:Y:S01]  /*0eb0*/  LOP3.LUT R9, R9, 0xffe00, RZ, 0xc0, !PT ;  /* 0x000ffe0009097812 */ /* 0x000fe200078ec0ff */
[----:B------:R-:W-:Y:S01]  /*0ec0*/  IMAD.SHL.U32 R60, R15, 0x1000, RZ ;  /* 0x000010000f3c7824 */ /* 0x000fe200078e00ff */
[C---:B------:R-:W-:Y:S01]  /*0ed0*/  LEA.HI R10, R29.reuse, R5, RZ, 0x9 ;  /* 0x000000051d0a7211 */ /* 0x040fe200078f48ff */
[----:B------:R-:W-:Y:S01]  /*0ee0*/  IMAD.IADD R14, R2, 0x1, -R11 ;  /* 0x00000001020e7824 */ /* 0x000fe200078e0a0b */
[C---:B------:R-:W-:Y:S01]  /*0ef0*/  LEA.HI R2, R29.reuse, R3, RZ, 0x9 ;  /* 0x000000031d027211 */ /* 0x040fe200078f48ff */
[----:B------:R-:W-:Y:S01]  /*0f00*/  IMAD.IADD R0, R0, 0x1, -R9 ;  /* 0x0000000100007824 */ /* 0x000fe200078e0a09 */
[----:B------:R-:W-:Y:S01]  /*0f10*/  LEA.HI R9, R29, R4, RZ, 0x9 ;  /* 0x000000041d097211 */ /* 0x000fe200078f48ff */
[----:B------:R-:W-:Y:S01]  /*0f20*/  IMAD R25, R25, -0x2800, R12 ;  /* 0xffffd80019197824 */ /* 0x000fe200078e020c */
[----:B------:R-:W-:Y:S01]  /*0f30*/  LOP3.LUT R2, R2, 0xffe00, RZ, 0xc0, !PT ;  /* 0x000ffe0002027812 */ /* 0x000fe200078ec0ff */
[----:B------:R-:W-:Y:S01]  /*0f40*/  IMAD.SHL.U32 R56, R26, 0x1000, RZ ;  /* 0x000010001a387824 */ /* 0x000fe200078e00ff */
[----:B------:R-:W-:Y:S01]  /*0f50*/  LOP3.LUT R9, R9, 0xffe00, RZ, 0xc0, !PT ;  /* 0x000ffe0009097812 */ /* 0x000fe200078ec0ff */
[----:B------:R-:W-:Y:S01]  /*0f60*/  IMAD.SHL.U32 R54, R25, 0x1000, RZ ;  /* 0x0000100019367824 */ /* 0x000fe200078e00ff */
[----:B------:R-:W-:Y:S01]  /*0f70*/  LOP3.LUT R10, R10, 0xffe00, RZ, 0xc0, !PT ;  /* 0x000ffe000a0a7812 */ /* 0x000fe200078ec0ff */
[----:B------:R-:W-:Y:S01]  /*0f80*/  IMAD.IADD R16, R3, 0x1, -R2 ;  /* 0x0000000103107824 */ /* 0x000fe200078e0a02 */
[C---:B------:R-:W-:Y:S01]  /*0f90*/  LEA.HI R2, R29.reuse, R7, RZ, 0x9 ;  /* 0x000000071d027211 */ /* 0x040fe200078f48ff */
[----:B------:R-:W-:Y:S01]  /*0fa0*/  IMAD.IADD R18, R4, 0x1, -R9 ;  /* 0x0000000104127824 */ /* 0x000fe200078e0a09 */
[----:B------:R-:W-:Y:S01]  /*0fb0*/  LEA.HI R3, R29, R8, RZ, 0x9 ;  /* 0x000000081d037211 */ /* 0x000fe200078f48ff */
[----:B------:R-:W-:Y:S01]  /*0fc0*/  IMAD.IADD R20, R5, 0x1, -R10 ;  /* 0x0000000105147824 */ /* 0x000fe200078e0a0a */
[----:B------:R-:W-:Y:S01]  /*0fd0*/  LEA.HI R11, R29, R6, RZ, 0x9 ;  /* 0x000000061d0b7211 */ /* 0x000fe200078f48ff */
[----:B------:R-:W-:Y:S01]  /*0fe0*/  IMAD.WIDE.U32 R28, R214, 0x10, RZ ;  /* 0x00000010d61c7825 */ /* 0x000fe200078e00ff */
[----:B------:R-:W-:Y:S01]  /*0ff0*/  LOP3.LUT R4, R2, 0xffe00, RZ, 0xc0, !PT ;  /* 0x000ffe0002047812 */ /* 0x000fe200078ec0ff */
[----:B------:R-:W-:Y:S01]  /*1000*/  UMOV UR6, URZ ;  /* 0x0000003f00067c82 */ /* 0x000fe20008000000 */
[----:B------:R-:W-:Y:S01]  /*1010*/  LOP3.LUT R5, R3, 0xffe00, RZ, 0xc0, !PT ;  /* 0x000ffe0003057812 */ /* 0x000fe200078ec0ff */
[----:B------:R-:W-:Y:S01]  /*1020*/  IMAD.SHL.U32 R50, R23, 0x1000, RZ ;  /* 0x0000100017327824 */ /* 0x000fe200078e00ff */
[----:B------:R-:W-:Y:S01]  /*1030*/  LOP3.LUT R11, R11, 0xffe00, RZ, 0xc0, !PT ;  /* 0x000ffe000b0b7812 */ /* 0x000fe200078ec0ff */
[----:B------:R-:W-:Y:S01]  /*1040*/  IMAD.IADD R13, R7, 0x1, -R4 ;  /* 0x00000001070d7824 */ /* 0x000fe200078e0a04 */
[----:B------:R-:W-:Y:S01]  /*1050*/  SHF.R.S32.HI R64, RZ, 0x1f, R46 ;  /* 0x0000001fff407819 */ /* 0x000fe2000001142e */
[----:B------:R-:W-:Y:S01]  /*1060*/  IMAD.IADD R21, R8, 0x1, -R5 ;  /* 0x0000000108157824 */ /* 0x000fe200078e0a05 */
[----:B------:R-:W-:Y:S01]  /*1070*/  LOP3.LUT R53, R50, 0x38, R19, 0xf8, !PT ;  /* 0x0000003832357812 */ /* 0x000fe200078ef813 */
[----:B------:R-:W-:Y:S01]  /*1080*/  IMAD.IADD R12, R6, 0x1, -R11 ;  /* 0x00000001060c7824 */ /* 0x000fe200078e0a0b */
[----:B------:R-:W-:Y:S01]  /*1090*/  SHF.R.S32.HI R68, RZ, 0x1f, R50 ;  /* 0x0000001fff447819 */ /* 0x000fe20000011432 */
[----:B------:R-:W-:Y:S01]  /*10a0*/  IMAD.WIDE R4, R60, 0x2, RZ ;  /* 0x000000023c047825 */ /* 0x000fe200078e02ff */
[--C-:B------:R-:W-:Y:S01]  /*10b0*/  LOP3.LUT R59, R56, 0x38, R19.reuse, 0xf8, !PT ;  /* 0x00000038383b7812 */ /* 0x100fe200078ef813 */
[----:B------:R-:W-:Y:S01]  /*10c0*/  UMOV UR4, URZ ;  /* 0x0000003f00047c82 */ /* 0x000fe20008000000 */
[C---:B------:R-:W-:Y:S01]  /*10d0*/  LOP3.LUT R61, R58.reuse, 0x38, R19, 0xf8, !PT ;  /* 0x000000383a3d7812 */ /* 0x040fe200078ef813 */
[----:B------:R-:W-:Y:S01]  /*10e0*/  IMAD.WIDE R6, R58, 0x2, RZ ;  /* 0x000000023a067825 */ /* 0x000fe200078e02ff */
[----:B------:R-:W-:Y:S01]  /*10f0*/  LOP3.LUT R211, R29, R5, RZ, 0xfc, !PT ;  /* 0x000000051dd37212 */ /* 0x000fe200078efcff */
[----:B------:R-:W-:Y:S01]  /*1100*/  UMOV UR5, URZ ;  /* 0x0000003f00057c82 */ /* 0x000fe20008000000 */
[----:B------:R-:W-:Y:S01]  /*1110*/  LOP3.LUT R4, R28, R4, RZ, 0xfc, !PT ;  /* 0x000000041c047212 */ /* 0x000fe200078efcff */
[----:B------:R-:W-:Y:S01]  /*1120*/  IMAD.WIDE R8, R56, 0x2, RZ ;  /* 0x0000000238087825 */ /* 0x000fe200078e02ff */
[----:B------:R-:W-:-:S02]  /*1130*/  LOP3.LUT R5, R28, R6, RZ, 0xfc, !PT ;  /* 0x000000061c057212 */ /* 0x000fc400078efcff */
[C---:B------:R-:W-:Y:S01]  /*1140*/  LOP3.LUT R209, R29.reuse, R7, RZ, 0xfc, !PT ;  /* 0x000000071dd17212 */ /* 0x040fe200078efcff */
[----:B------:R-:W-:Y:S01]  /*1150*/  IMAD.WIDE R6, R54, 0x2, RZ ;  /* 0x0000000236067825 */ /* 0x000fe200078e02ff */
[----:B------:R-:W-:Y:S02]  /*1160*/  LOP3.LUT R207, R29, R9, RZ, 0xfc, !PT ;  /* 0x000000091dcf7212 */ /* 0x000fe400078efcff */
[----:B------:R-:W-:Y:S01]  /*1170*/  LOP3.LUT R8, R28, R8, RZ, 0xfc, !PT ;  /* 0x000000081c087212 */ /* 0x000fe200078efcff */
[----:B------:R-:W-:Y:S01]  /*1180*/  IMAD.SHL.U32 R38, R12, 0x1000, RZ ;  /* 0x000010000c267824 */ /* 0x000fe200078e00ff */
[----:B------:R-:W-:Y:S01]  /*1190*/  LOP3.LUT R15, R28, R6, RZ, 0xfc, !PT ;  /* 0x000000061c0f7212 */ /* 0x000fe200078efcff */
[----:B------:R-:W-:Y:S01]  /*11a0*/  IMAD.SHL.U32 R44, R21, 0x1000, RZ ;  /* 0x00001000152c7824 */ /* 0x000fe200078e00ff */
[----:B------:R-:W-:Y:S01]  /*11b0*/  LOP3.LUT R205, R29, R7, RZ, 0xfc, !PT ;  /* 0x000000071dcd7212 */ /* 0x000fe200078efcff */
[----:B------:R-:W-:Y:S01]  /*11c0*/  IMAD.WIDE R6, R50, 0x2, RZ ;  /* 0x0000000232067825 */ /* 0x000fe200078e02ff */
[----:B------:R-:W-:-:S02]  /*11d0*/  IADD3 R8, P5, R8, c[0x0][0x168], RZ ;  /* 0x00005a0008087a10 */ /* 0x000fc40007fbe0ff */
[----:B------:R-:W-:Y:S01]  /*11e0*/  LOP3.LUT R49, R44, 0x38, R19, 0xf8, !PT ;  /* 0x000000382c317812 */ /* 0x000fe200078ef813 */
[----:B------:R-:W-:Y:S01]  /*11f0*/  IMAD.SHL.U32 R52, R24, 0x1000, RZ ;  /* 0x0000100018347824 */ /* 0x000fe200078e00ff */
[----:B------:R-:W-:Y:S01]  /*1200*/  LOP3.LUT R9, R28, R6, RZ, 0xfc, !PT ;  /* 0x000000061c097212 */ /* 0x000fe200078efcff */
[----:B------:R-:W-:Y:S01]  /*1210*/  IMAD.SHL.U32 R40, R13, 0x1000, RZ ;  /* 0x000010000d287824 */ /* 0x000fe200078e00ff */
[----:B------:R-:W-:Y:S01]  /*1220*/  LOP3.LUT R201, R29, R7, RZ, 0xfc, !PT ;  /* 0x000000071dc97212 */ /* 0x000fe200078efcff */
[----:B------:R-:W-:Y:S01]  /*1230*/  IMAD.SHL.U32 R36, R20, 0x1000, RZ ;  /* 0x0000100014247824 */ /* 0x000fe200078e00ff */
[----:B------:R-:W-:Y:S01]  /*1240*/  IADD3 R15, P3, R15, c[0x0][0x168], RZ ;  /* 0x00005a000f0f7a10 */ /* 0x000fe20007f7e0ff */
[----:B------:R-:W-:Y:S01]  /*1250*/  IMAD.WIDE R20, R38, 0x2, RZ ;  /* 0x0000000226147825 */ /* 0x000fe200078e02ff */
[----:B------:R-:W-:Y:S02]  /*1260*/  SHF.R.S32.HI R43, RZ, 0x1f, R40 ;  /* 0x0000001fff2b7819 */ /* 0x000fe40000011428 */
[----:B------:R-:W-:Y:S01]  /*1270*/  SHF.R.S32.HI R39, RZ, 0x1f, R36 ;  /* 0x0000001fff277819 */ /* 0x000fe20000011424 */
[----:B------:R-:W-:Y:S01]  /*1280*/  IMAD.WIDE R6, R44, 0x2, RZ ;  /* 0x000000022c067825 */ /* 0x000fe200078e02ff */
[----:B------:R-:W-:-:S02]  /*1290*/  LOP3.LUT R191, R29, R21, RZ, 0xfc, !PT ;  /* 0x000000151dbf7212 */ /* 0x000fc400078efcff */
[----:B------:R-:W-:Y:S01]  /*12a0*/  LOP3.LUT R222, R223, 0x7, R222, 0xf8, !PT ;  /* 0x00000007dfde7812 */ /* 0x000fe200078ef8de */
[----:B------:R-:W-:Y:S01]  /*12b0*/  IMAD.SHL.U32 R34, R18, 0x1000, RZ ;  /* 0x0000100012227824 */ /* 0x000fe200078e00ff */
[----:B------:R-:W-:Y:S01]  /*12c0*/  LOP3.LUT R195, R29, R7, RZ, 0xfc, !PT ;  /* 0x000000071dc37212 */ /* 0x000fe200078efcff */
[----:B------:R-:W-:Y:S01]  /*12d0*/  IMAD.WIDE R10, R52, 0x2, RZ ;  /* 0x00000002340a7825 */ /* 0x000fe200078e02ff */
[----:B------:R-:W-:Y:S02]  /*12e0*/  LOP3.LUT R6, R28, R6, RZ, 0xfc, !PT ;  /* 0x000000061c067212 */ /* 0x000fe400078efcff */
[----:B------:R-:W-:Y:S01]  /*12f0*/  LOP3.LUT R214, R223, 0x60, R214, 0xfe, !PT ;  /* 0x00000060dfd67812 */ /* 0x000fe200078efed6 */
[----:B------:R-:W-:Y:S01]  /*1300*/  IMAD.WIDE R12, R40, 0x2, RZ ;  /* 0x00000002280c7825 */ /* 0x000fe200078e02ff */
[----:B------:R-:W-:Y:S02]  /*1310*/  LOP3.LUT R17, R28, R10, RZ, 0xfc, !PT ;  /* 0x0000000a1c117212 */ /* 0x000fe400078efcff */
[C---:B------:R-:W-:Y:S01]  /*1320*/  LOP3.LUT R203, R29.reuse, R11, RZ, 0xfc, !PT ;  /* 0x0000000b1dcb7212 */ /* 0x040fe200078efcff */
[----:B------:R-:W-:Y:S01]  /*1330*/  IMAD.SHL.U32 R32, R16, 0x1000, RZ ;  /* 0x0000100010207824 */ /* 0x000fe200078e00ff */
[----:B------:R-:W-:Y:S01]  /*1340*/  LOP3.LUT R16, R28, R20, RZ, 0xfc, !PT ;  /* 0x000000141c107212 */ /* 0x000fe200078efcff */
[----:B------:R-:W-:Y:S01]  /*1350*/  IMAD.SHL.U32 R48, R22, 0x1000, RZ ;  /* 0x0000100016307824 */ /* 0x000fe200078e00ff */
[----:B------:R-:W-:Y:S01]  /*1360*/  LOP3.LUT R7, R28, R12, RZ, 0xfc, !PT ;  /* 0x0000000c1c077212 */ /* 0x000fe200078efcff */
[----:B------:R-:W-:Y:S01]  /*1370*/  IMAD.WIDE R20, R34, 0x2, RZ ;  /* 0x0000000222147825 */ /* 0x000fe200078e02ff */
[----:B------:R-:W-:-:S02]  /*1380*/  LOP3.LUT R193, R29, R13, RZ, 0xfc, !PT ;  /* 0x0000000d1dc17212 */ /* 0x000fc400078efcff */
[--C-:B------:R-:W-:Y:S01]  /*1390*/  LOP3.LUT R51, R48, 0x38, R19.reuse, 0xf8, !PT ;  /* 0x0000003830337812 */ /* 0x100fe200078ef813 */
[----:B------:R-:W-:Y:S01]  /*13a0*/  IMAD.SHL.U32 R0, R0, 0x1000, RZ ;  /* 0x0000100000007824 */ /* 0x000fe200078e00ff */
[C---:B------:R-:W-:Y:S01]  /*13b0*/  LOP3.LUT R187, R29.reuse, R21, RZ, 0xfc, !PT ;  /* 0x000000151dbb7212 */ /* 0x040fe200078efcff */
[----:B------:R-:W-:Y:S01]  /*13c0*/  IMAD.SHL.U32 R18, R14, 0x1000, RZ ;  /* 0x000010000e127824 */ /* 0x000fe200078e00ff */
[----:B------:R-:W-:Y:S01]  /*13d0*/  SHF.R.S32.HI R66, RZ, 0x1f, R48 ;  /* 0x0000001fff427819 */ /* 0x000fe20000011430 */
[----:B------:R-:W-:Y:S01]  /*13e0*/  IMAD.WIDE R10, R48, 0x2, RZ ;  /* 0x00000002300a7825 */ /* 0x000fe200078e02ff */
[--C-:B------:R-:W-:Y:S02]  /*13f0*/  LOP3.LUT R21, R0, 0x38, R19.reuse, 0xf8, !PT ;  /* 0x0000003800157812 */ /* 0x100fe400078ef813 */
[----:B------:R-:W-:Y:S01]  /*1400*/  LOP3.LUT R33, R18, 0x38, R19, 0xf8, !PT ;  /* 0x0000003812217812 */ /* 0x000fe200078ef813 */
[----:B------:R-:W-:Y:S01]  /*1410*/  IMAD.WIDE R12, R36, 0x2, RZ ;  /* 0x00000002240c7825 */ /* 0x000fe200078e02ff */
[----:B------:R-:W-:-:S02]  /*1420*/  LOP3.LUT R199, R29, R11, RZ, 0xfc, !PT ;  /* 0x0000000b1dc77212 */ /* 0x000fc400078efcff */
[----:B------:R-:W-:Y:S01]  /*1430*/  SHF.R.S32.HI R42, RZ, 0x1f, R0 ;  /* 0x0000001fff2a7819 */ /* 0x000fe20000011400 */
[----:B------:R-:W-:Y:S01]  /*1440*/  IMAD.WIDE R22, R32, 0x2, RZ ;  /* 0x0000000220167825 */ /* 0x000fe200078e02ff */
[----:B------:R-:W-:Y:S02]  /*1450*/  LOP3.LUT R189, R29, R13, RZ, 0xfc, !PT ;  /* 0x0000000d1dbd7212 */ /* 0x000fe400078efcff */
[----:B------:R-:W-:Y:S01]  /*1460*/  LOP3.LUT R11, R28, R12, RZ, 0xfc, !PT ;  /* 0x0000000c1c0b7212 */ /* 0x000fe200078efcff */
[----:B------:R-:W-:Y:S01]  /*1470*/  IMAD.WIDE R2, R46, 0x2, RZ ;  /* 0x000000022e027825 */ /* 0x000fe200078e02ff */
[C---:B------:R-:W-:Y:S02]  /*1480*/  LOP3.LUT R13, R28.reuse, R22, RZ, 0xfc, !PT ;  /* 0x000000161c0d7212 */ /* 0x040fe400078efcff */
[----:B------:R-:W-:Y:S01]  /*1490*/  LOP3.LUT R12, R28, R20, RZ, 0xfc, !PT ;  /* 0x000000141c0c7212 */ /* 0x000fe200078efcff */
[----:B------:R-:W-:Y:S01]  /*14a0*/  IMAD.WIDE R24, R18, 0x2, RZ ;  /* 0x0000000212187825 */ /* 0x000fe200078e02ff */
[----:B------:R-:W-:-:S02]  /*14b0*/  SHF.R.S32.HI R62, RZ, 0x1f, R18 ;  /* 0x0000001fff3e7819 */ /* 0x000fc40000011412 */
[----:B------:R-:W-:Y:S01]  /*14c0*/  LEA R22, P0, R21, c[0x0][0x160], 0x1 ;  /* 0x0000580015167a11 */ /* 0x000fe200078008ff */
[----:B------:R-:W-:Y:S01]  /*14d0*/  IMAD.WIDE R30, R0, 0x2, RZ ;  /* 0x00000002001e7825 */ /* 0x000fe200078e02ff */
[C---:B------:R-:W-:Y:S02]  /*14e0*/  LOP3.LUT R2, R28.reuse, R2, RZ, 0xfc, !PT ;  /* 0x000000021c027212 */ /* 0x040fe400078efcff */
[C---:B------:R-:W-:Y:S01]  /*14f0*/  LOP3.LUT R10, R28.reuse, R10, RZ, 0xfc, !PT ;  /* 0x0000000a1c0a7212 */ /* 0x040fe200078efcff */
[C---:B------:R-:W-:Y:S01]  /*1500*/  IMAD.WIDE R26, R33.reuse, R70, c[0x0][0x160] ;  /* 0x00005800211a7625 */ /* 0x040fe200078e0246 */
[----:B------:R-:W-:Y:S02]  /*1510*/  LOP3.LUT R14, R28, R24, RZ, 0xfc, !PT ;  /* 0x000000181c0e7212 */ /* 0x000fe400078efcff */
[----:B------:R-:W-:Y:S01]  /*1520*/  LEA R20, P1, R33, c[0x0][0x160], 0x1 ;  /* 0x0000580021147a11 */ /* 0x000fe200078208ff */
[----:B------:R-:W-:Y:S01]  /*1530*/  IMAD.SHL.U32 R240, R240, 0x2, RZ ;  /* 0x00000002f0f07824 */ /* 0x000fe200078e00ff */
[----:B------:R-:W-:Y:S01]  /*1540*/  LOP3.LUT R18, R28, R30, RZ, 0xfc, !PT ;  /* 0x0000001e1c127212 */ /* 0x000fe200078efcff */
[----:B------:R-:W-:Y:S01]  /*1550*/  IMAD.SHL.U32 R221, R222, 0x40, RZ ;  /* 0x00000040dedd7824 */ /* 0x000fe200078e00ff */
[----:B------:R-:W-:Y:S01]  /*1560*/  LOP3.LUT R197, R29, R3, RZ, 0xfc, !PT ;  /* 0x000000031dc57212 */ /* 0x000fe200078efcff */
[----:B------:R-:W-:Y:S01]  /*1570*/  IMAD R213, R214, 0x40, R241 ;  /* 0x00000040d6d57824 */ /* 0x000fe200078e02f1 */
[----:B------:R-:W-:-:S02]  /*1580*/  LOP3.LUT R28, R32, 0x38, R19, 0xf8, !PT ;  /* 0x00000038201c7812 */ /* 0x000fc400078ef813 */
[C---:B------:R-:W-:Y:S02]  /*1590*/  LOP3.LUT R185, R29.reuse, R23, RZ, 0xfc, !PT ;  /* 0x000000171db97212 */ /* 0x040fe400078efcff */
[----:B------:R-:W-:Y:S01]  /*15a0*/  LOP3.LUT R3, R29, R25, RZ, 0xfc, !PT ;  /* 0x000000191d037212 */ /* 0x000fe200078efcff */
[----:B------:R-:W-:Y:S01]  /*15b0*/  IMAD.WIDE R24, R21, R70, c[0x0][0x160] ;  /* 0x0000580015187625 */ /* 0x000fe200078e0246 */
[----:B------:R-:W-:Y:S02]  /*15c0*/  LOP3.LUT R0, R29, R31, RZ, 0xfc, !PT ;  /* 0x0000001f1d007212 */ /* 0x000fe400078efcff */
[----:B------:R-:W-:Y:S02]  /*15d0*/  LEA.HI.X R23, R21, c[0x0][0x164], R42, 0x1, P0 ;  /* 0x0000590015177a11 */ /* 0x000fe400000f0c2a */
[----:B------:R-:W-:Y:S01]  /*15e0*/  LOP3.LUT R29, R34, 0x38, R19, 0xf8, !PT ;  /* 0x00000038221d7812 */ /* 0x000fe200078ef813 */
[----:B------:R1:W-:Y:S01]  /*15f0*/  LDGSTS.E.BYPASS.128 [R240], [R24.64] ;  /* 0x0000000018f07fae */ /* 0x0003e2000b901c4e */
[----:B------:R-:W-:-:S02]  /*1600*/  LEA.HI.X R21, R33, c[0x0][0x164], R62, 0x1, P1 ;  /* 0x0000590021157a11 */ /* 0x000fc400008f0c3e */
[----:B------:R-:W-:Y:S01]  /*1610*/  SHF.R.S32.HI R42, RZ, 0x1f, R34 ;  /* 0x0000001fff2a7819 */ /* 0x000fe20000011422 */
[----:B------:R2:W-:Y:S01]  /*1620*/  LDGSTS.E.BYPASS.128 [R240+0x800], [R26.64] ;  /* 0x008000001af07fae */ /* 0x0005e2000b901c4e */
[----:B------:R-:W-:Y:S02]  /*1630*/  SHF.R.S32.HI R33, RZ, 0x1f, R32 ;  /* 0x0000001fff217819 */ /* 0x000fe40000011420 */
[----:B------:R-:W-:Y:S02]  /*1640*/  LEA R34, P0, R28, c[0x0][0x160], 0x1 ;  /* 0x000058001c227a11 */ /* 0x000fe400078008ff */
[--C-:B------:R-:W-:Y:S02]  /*1650*/  LOP3.LUT R30, R36, 0x38, R19.reuse, 0xf8, !PT ;  /* 0x00000038241e7812 */ /* 0x100fe400078ef813 */
[----:B------:R-:W-:Y:S01]  /*1660*/  LEA R36, P1, R29, c[0x0][0x160], 0x1 ;  /* 0x000058001d247a11 */ /* 0x000fe200078208ff */
[----:B-1----:R-:W-:Y:S01]  /*1670*/  IMAD.WIDE R24, R28, R70, c[0x0][0x160] ;  /* 0x000058001c187625 */ /* 0x002fe200078e0246 */
[----:B------:R-:W-:-:S02]  /*1680*/  LOP3.LUT R31, R38, 0x38, R19, 0xf8, !PT ;  /* 0x00000038261f7812 */ /* 0x000fc400078ef813 */
[----:B------:R-:W-:Y:S01]  /*1690*/  SHF.R.S32.HI R62, RZ, 0x1f, R38 ;  /* 0x0000001fff3e7819 */ /* 0x000fe20000011426 */
[CC--:B--2---:R-:W-:Y:S01]  /*16a0*/  IMAD.WIDE R26, R29.reuse, R70.reuse, c[0x0][0x160] ;  /* 0x000058001d1a7625 */ /* 0x0c4fe200078e0246 */
[----:B------:R-:W-:Y:S01]  /*16b0*/  LOP3.LUT R32, R40, 0x38, R19, 0xf8, !PT ;  /* 0x0000003828207812 */ /* 0x000fe200078ef813 */
[----:B------:R1:W-:Y:S01]  /*16c0*/  LDGSTS.E.BYPASS.128 [R240+0x1000], [R24.64] ;  /* 0x0100000018f07fae */ /* 0x0003e2000b901c4e */
[----:B------:R-:W-:Y:S02]  /*16d0*/  LEA.HI.X R35, R28, c[0x0][0x164], R33, 0x1, P0 ;  /* 0x000059001c237a11 */ /* 0x000fe400000f0c21 */
[C---:B------:R-:W-:Y:S01]  /*16e0*/  LEA R38, P0, R30.reuse, c[0x0][0x160], 0x1 ;  /* 0x000058001e267a11 */ /* 0x040fe200078008ff */
[----:B------:R2:W-:Y:S01]  /*16f0*/  LDGSTS.E.BYPASS.128 [R240+0x1800], [R26.64] ;  /* 0x018000001af07fae */ /* 0x0005e2000b901c4e */
[----:B------:R-:W-:Y:S01]  /*1700*/  LEA.HI.X R37, R29, c[0x0][0x164], R42, 0x1, P1 ;  /* 0x000059001d257a11 */ /* 0x000fe200008f0c2a */
[----:B------:R-:W-:Y:S01]  /*1710*/  IMAD.WIDE R28, R30, R70, c[0x0][0x160] ;  /* 0x000058001e1c7625 */ /* 0x000fe200078e0246 */
[----:B------:R-:W-:-:S02]  /*1720*/  LEA R40, P1, R31, c[0x0][0x160], 0x1 ;  /* 0x000058001f287a11 */ /* 0x000fc400078208ff */
[----:B------:R-:W-:Y:S02]  /*1730*/  LEA R42, P2, R32, c[0x0][0x160], 0x1 ;  /* 0x00005800202a7a11 */ /* 0x000fe400078408ff */
[----:B------:R-:W-:Y:S01]  /*1740*/  LEA.HI.X R39, R30, c[0x0][0x164], R39, 0x1, P0 ;  /* 0x000059001e277a11 */ /* 0x000fe200000f0c27 */
[----:B------:R3:W-:Y:S01]  /*1750*/  LDGSTS.E.BYPASS.128 [R240+0x2000], [R28.64] ;  /* 0x020000001cf07fae */ /* 0x0007e2000b901c4e */
[----:B------:R-:W-:Y:S01]  /*1760*/  LEA R46, P0, R45, c[0x0][0x168], 0x1 ;  /* 0x00005a002d2e7a11 */ /* 0x000fe200078008ff */
[-C--:B-1----:R-:W-:Y:S01]  /*1770*/  IMAD.WIDE R24, R49, R70.reuse, c[0x0][0x160] ;  /* 0x0000580031187625 */ /* 0x082fe200078e0246 */
[C---:B------:R-:W-:Y:S02]  /*1780*/  LEA.HI.X R41, R31.reuse, c[0x0][0x164], R62, 0x1, P1 ;  /* 0x000059001f297a11 */ /* 0x040fe400008f0c3e */
[----:B------:R-:W-:Y:S01]  /*1790*/  LEA.HI.X R43, R32, c[0x0][0x164], R43, 0x1, P2 ;  /* 0x00005900202b7a11 */ /* 0x000fe200010f0c2b */
[----:B------:R-:W-:Y:S01]  /*17a0*/  IMAD.WIDE R30, R31, R70, c[0x0][0x160] ;  /* 0x000058001f1e7625 */ /* 0x000fe200078e0246 */
[----:B------:R-:W-:-:S02]  /*17b0*/  SHF.R.S32.HI R62, RZ, 0x1f, R44 ;  /* 0x0000001fff3e7819 */ /* 0x000fc4000001142c */
[----:B------:R-:W-:Y:S01]  /*17c0*/  LEA.HI.X R47, R45, c[0x0][0x16c], R64, 0x1, P0 ;  /* 0x00005b002d2f7a11 */ /* 0x000fe200000f0c40 */
[-C--:B------:R-:W-:Y:S01]  /*17d0*/  IMAD.WIDE R32, R32, R70.reuse, c[0x0][0x160] ;  /* 0x0000580020207625 */ /* 0x080fe200078e0246 */
[----:B------:R-:W-:Y:S01]  /*17e0*/  LEA R44, P0, R49, c[0x0][0x160], 0x1 ;  /* 0x00005800312c7a11 */ /* 0x000fe200078008ff */
[----:B------:R1:W-:Y:S01]  /*17f0*/  LDGSTS.E.BYPASS.128 [R240+0x2800], [R30.64] ;  /* 0x028000001ef07fae */ /* 0x0003e2000b901c4e */
[----:B------:R-:W-:Y:S01]  /*1800*/  LEA R48, P1, R51, c[0x0][0x168], 0x1 ;  /* 0x00005a0033307a11 */ /* 0x000fe200078208ff */
[-C--:B--2---:R-:W-:Y:S01]  /*1810*/  IMAD.WIDE R26, R45, R70.reuse, c[0x0][0x168] ;  /* 0x00005a002d1a7625 */ /* 0x084fe200078e0246 */
[----:B------:R-:W-:Y:S01]  /*1820*/  LEA R50, P2, R53, c[0x0][0x168], 0x1 ;  /* 0x00005a0035327a11 */ /* 0x000fe200078408ff */
[----:B------:R2:W-:Y:S01]  /*1830*/  LDGSTS.E.BYPASS.128 [R240+0x3000], [R32.64] ;  /* 0x0300000020f07fae */ /* 0x0005e2000b901c4e */
[----:B------:R-:W-:Y:S01]  /*1840*/  LEA.HI.X R45, R49, c[0x0][0x164], R62, 0x1, P0 ;  /* 0x00005900312d7a11 */ /* 0x000fe200000f0c3e */
[C---:B---3--:R-:W-:Y:S01]  /*1850*/  IMAD.WIDE R28, R51.reuse, R70, c[0x0][0x168] ;  /* 0x00005a00331c7625 */ /* 0x048fe200078e0246 */
[----:B------:R-:W-:Y:S01]  /*1860*/  LEA.HI.X R49, R51, c[0x0][0x16c], R66, 0x1, P1 ;  /* 0x00005b0033317a11 */ /* 0x000fe200008f0c42 */
[----:B------:R3:W-:Y:S01]  /*1870*/  LDGSTS.E.BYPASS.128 [R240+0x3800], [R24.64] ;  /* 0x0380000018f07fae */ /* 0x0007e2000b901c4e */
[----:B------:R-:W-:-:S02]  /*1880*/  LEA.HI.X R51, R53, c[0x0][0x16c], R68, 0x1, P2 ;  /* 0x00005b0035337a11 */ /* 0x000fc400010f0c44 */
[----:B------:R-:W-:Y:S01]  /*1890*/  SHF.R.S32.HI R62, RZ, 0x1f, R54 ;  /* 0x0000001fff3e7819 */ /* 0x000fe20000011436 */
[-C--:B-1----:R-:W-:Y:S01]  /*18a0*/  IMAD.WIDE R30, R53, R70.reuse, c[0x0][0x168] ;  /* 0x00005a00351e7625 */ /* 0x082fe200078e0246 */
[----:B------:R-:W-:Y:S01]  /*18b0*/  SHF.R.S32.HI R53, RZ, 0x1f, R52 ;  /* 0x0000001fff357819 */ /* 0x000fe20000011434 */
[----:B------:R-:W0:Y:S01]  /*18c0*/  LDGDEPBAR ;  /* 0x00000000000079af */ /* 0x000e220000000000 */
[----:B------:R-:W-:Y:S02]  /*18d0*/  SHF.R.S32.HI R64, RZ, 0x1f, R56 ;  /* 0x0000001fff407819 */ /* 0x000fe40000011438 */
[--C-:B--2---:R-:W-:Y:S01]  /*18e0*/  LOP3.LUT R32, R52, 0x38, R19.reuse, 0xf8, !PT ;  /* 0x0000003834207812 */ /* 0x104fe200078ef813 */
[----:B------:R1:W-:Y:S01]  /*18f0*/  LDGSTS.E.BYPASS.128 [R240+0x8000], [R26.64] ;  /* 0x080000001af07fae */ /* 0x0003e2000b901c4e */
[--C-:B------:R-:W-:Y:S02]  /*1900*/  LOP3.LUT R33, R54, 0x38, R19.reuse, 0xf8, !PT ;  /* 0x0000003836217812 */ /* 0x100fe400078ef813 */
[----:B------:R-:W-:Y:S01]  /*1910*/  LOP3.LUT R19, R60, 0x38, R19, 0xf8, !PT ;  /* 0x000000383c137812 */ /* 0x000fe200078ef813 */
[C---:B---3--:R-:W-:Y:S01]  /*1920*/  IMAD.WIDE R24, R32.reuse, R70, c[0x0][0x168] ;  /* 0x00005a0020187625 */ /* 0x048fe200078e0246 */
[----:B------:R-:W-:Y:S01]  /*1930*/  LEA R52, P0, R32, c[0x0][0x168], 0x1 ;  /* 0x00005a0020347a11 */ /* 0x000fe200078008ff */
[----:B------:R2:W-:Y:S01]  /*1940*/  LDGSTS.E.BYPASS.128 [R240+0x8800], [R28.64] ;  /* 0x088000001cf07fae */ /* 0x0005e2000b901c4e */
[----:B------:R-:W-:-:S02]  /*1950*/  LEA R54, P1, R33, c[0x0][0x168], 0x1 ;  /* 0x00005a0021367a11 */ /* 0x000fc400078208ff */
[----:B------:R-:W-:Y:S01]  /*1960*/  LEA.HI.X R53, R32, c[0x0][0x16c], R53, 0x1, P0 ;  /* 0x00005b0020357a11 */ /* 0x000fe200000f0c35 */
[----:B------:R3:W-:Y:S01]  /*1970*/  LDGSTS.E.BYPASS.128 [R240+0x9000], [R30.64] ;  /* 0x090000001ef07fae */ /* 0x0007e2000b901c4e */
[C---:B------:R-:W-:Y:S01]  /*1980*/  LEA.HI.X R55, R33.reuse, c[0x0][0x16c], R62, 0x1, P1 ;  /* 0x00005b0021377a11 */ /* 0x040fe200008f0c3e */
[-C--:B-1----:R-:W-:Y:S01]  /*1990*/  IMAD.WIDE R26, R33, R70.reuse, c[0x0][0x168] ;  /* 0x00005a00211a7625 */ /* 0x082fe200078e0246 */
[----:B------:R-:W-:Y:S01]  /*19a0*/  LEA R56, P0, R59, c[0x0][0x168], 0x1 ;  /* 0x00005a003b387a11 */ /* 0x000fe200078008ff */
[----:B------:R1:W-:Y:S01]  /*19b0*/  LDGSTS.E.BYPASS.128 [R240+0x9800], [R24.64] ;  /* 0x0980000018f07fae */ /* 0x0003e2000b901c4e */
[----:B------:R-:W-:Y:S01]  /*19c0*/  SHF.R.S32.HI R66, RZ, 0x1f, R58 ;  /* 0x0000001fff427819 */ /* 0x000fe2000001143a */
[-C--:B------:R-:W-:Y:S01]  /*19d0*/  IMAD.WIDE R32, R19, R70.reuse, c[0x0][0x168] ;  /* 0x00005a0013207625 */ /* 0x080fe200078e0246 */
[C---:B------:R-:W-:Y:S01]  /*19e0*/  LEA.HI.X R57, R59.reuse, c[0x0][0x16c], R64, 0x1, P0 ;  /* 0x00005b003b397a11 */ /* 0x040fe200000f0c40 */
[----:B------:R1:W-:Y:S01]  /*19f0*/  LDGSTS.E.BYPASS.128 [R240+0xa000], [R26.64] ;  /* 0x0a0000001af07fae */ /* 0x0003e2000b901c4e */
[----:B------:R-:W-:Y:S01]  /*1a00*/  IADD3 R4, P0, R4, c[0x0][0x168], RZ ;  /* 0x00005a0004047a10 */ /* 0x000fe20007f1e0ff */
[-C--:B--2---:R-:W-:Y:S01]  /*1a10*/  IMAD.WIDE R28, R59, R70.reuse, c[0x0][0x168] ;  /* 0x00005a003b1c7625 */ /* 0x084fe200078e0246 */
[C---:B------:R-:W-:Y:S01]  /*1a20*/  LEA R58, P1, R61.reuse, c[0x0][0x168], 0x1 ;  /* 0x00005a003d3a7a11 */ /* 0x040fe200078208ff */
[----:B------:R-:W-:Y:S01]  /*1a30*/  CS2R R62, SRZ ;  /* 0x00000000003e7805 */ /* 0x000fe2000001ff00 */
[----:B------:R-:W-:Y:S01]  /*1a40*/  IADD3 R212, P6, R4, 0x100, RZ ;  /* 0x0000010004d47810 */ /* 0x000fe20007fde0ff */
[C---:B---3--:R-:W-:Y:S01]  /*1a50*/  IMAD.WIDE R30, R61.reuse, R70, c[0x0][0x168] ;  /* 0x00005a003d1e7625 */ /* 0x048fe200078e0246 */
[----:B------:R1:W-:Y:S01]  /*1a60*/  LDGSTS.E.BYPASS.128 [R240+0xa800], [R28.64] ;  /* 0x0a8000001cf07fae */ /* 0x0003e2000b901c4e */
[----:B------:R-:W-:Y:S01]  /*1a70*/  LEA.HI.X R59, R61, c[0x0][0x16c], R66, 0x1, P1 ;  /* 0x00005b003d3b7a11 */ /* 0x000fe200008f0c42 */
[----:B------:R-:W-:Y:S01]  /*1a80*/  CS2R R70, SRZ ;  /* 0x0000000000467805 */ /* 0x000fe2000001ff00 */
[----:B------:R-:W-:Y:S01]  /*1a90*/  IADD3 R5, P1, R5, c[0x0][0x168], RZ ;  /* 0x00005a0005057a10 */ /* 0x000fe20007f3e0ff */
[----:B------:R1:W-:Y:S01]  /*1aa0*/  LDGSTS.E.BYPASS.128 [R240+0xb000], [R30.64] ;  /* 0x0b0000001ef07fae */ /* 0x0003e2000b901c4e */
[----:B------:R-:W-:Y:S01]  /*1ab0*/  IADD3.X R211, RZ, c[0x0][0x16c], R211, P6, P0 ;  /* 0x00005b00ffd37a10 */ /* 0x000fe200037e04d3 */
[----:B------:R-:W-:Y:S01]  /*1ac0*/  CS2R R64, SRZ ;  /* 0x0000000000407805 */ /* 0x000fe2000001ff00 */
[----:B------:R-:W-:Y:S01]  /*1ad0*/  IADD3 R208, P6, R8, 0x100, RZ ;  /* 0x0000010008d07810 */ /* 0x000fe20007fde0ff */
[----:B------:R1:W-:Y:S01]  /*1ae0*/  LDGSTS.E.BYPASS.128 [R240+0xb800], [R32.64] ;  /* 0x0b80000020f07fae */ /* 0x0003e2000b901c4e */
[----:B------:R-:W-:Y:S01]  /*1af0*/  IADD3 R210, P4, R5, 0x100, RZ ;  /* 0x0000010005d27810 */ /* 0x000fe20007f9e0ff */
[----:B------:R-:W-:Y:S01]  /*1b00*/  CS2R R66, SRZ ;  /* 0x0000000000427805 */ /* 0x000fe2000001ff00 */
[----:B------:R-:W-:Y:S01]  /*1b10*/  IADD3 R17, P0, R17, c[0x0][0x168], RZ ;  /* 0x00005a0011117a10 */ /* 0x000fe20007f1e0ff */
[----:B------:R-:W0:Y:S01]  /*1b20*/  LDGDEPBAR ;  /* 0x00000000000079af */ /* 0x000e220000000000 */
[----:B------:R-:W-:-:S03]  /*1b30*/  SHF.R.S32.HI R68, RZ, 0x1f, R60 ;  /* 0x0000001fff447819 */ /* 0x000fc6000001143c */
[----:B------:R-:W-:Y:S01]  /*1b40*/  BAR.SYNC.DEFER_BLOCKING 0x0 ;  /* 0x0000000000007b1d */ /* 0x000fe20000010000 */
[----:B------:R-:W-:Y:S02]  /*1b50*/  LEA R60, P2, R19, c[0x0][0x168], 0x1 ;  /* 0x00005a00133c7a11 */ /* 0x000fe400078408ff */
[----:B------:R-:W-:Y:S02]  /*1b60*/  IADD3.X R207, RZ, c[0x0][0x16c], R207, P6, P5 ;  /* 0x00005b00ffcf7a10 */ /* 0x000fe400037ea4cf */
[----:B------:R-:W-:Y:S02]  /*1b70*/  IADD3.X R209, RZ, c[0x0][0x16c], R209, P4, P1 ;  /* 0x00005b00ffd17a10 */ /* 0x000fe400027e24d1 */
[----:B------:R-:W-:Y:S02]  /*1b80*/  IADD3 R204, P6, R17, 0x100, RZ ;  /* 0x0000010011cc7810 */ /* 0x000fe40007fde0ff */
[----:B------:R-:W-:Y:S02]  /*1b90*/  IADD3 R206, P4, R15, 0x100, RZ ;  /* 0x000001000fce7810 */ /* 0x000fe40007f9e0ff */
[----:B------:R-:W-:-:S02]  /*1ba0*/  IADD3 R10, P5, R10, c[0x0][0x168], RZ ;  /* 0x00005a000a0a7a10 */ /* 0x000fc40007fbe0ff */
[----:B------:R-:W-:Y:S02]  /*1bb0*/  IADD3 R9, P1, R9, c[0x0][0x168], RZ ;  /* 0x00005a0009097a10 */ /* 0x000fe40007f3e0ff */
[----:B------:R-:W-:Y:S02]  /*1bc0*/  LEA.HI.X R61, R19, c[0x0][0x16c], R68, 0x1, P2 ;  /* 0x00005b00133d7a11 */ /* 0x000fe400010f0c44 */
[----:B------:R-:W-:Y:S01]  /*1bd0*/  IADD3.X R203, RZ, c[0x0][0x16c], R203, P6, P0 ;  /* 0x00005b00ffcb7a10 */ /* 0x000fe200037e04cb */
[----:B------:R-:W-:Y:S01]  /*1be0*/  CS2R R68, SRZ ;  /* 0x0000000000447805 */ /* 0x000fe2000001ff00 */
[----:B------:R-:W-:Y:S02]  /*1bf0*/  IADD3.X R205, RZ, c[0x0][0x16c], R205, P4, P3 ;  /* 0x00005b00ffcd7a10 */ /* 0x000fe400027e64cd */
[----:B------:R-:W-:Y:S02]  /*1c00*/  IADD3 R200, P6, R10, 0x100, RZ ;  /* 0x000001000ac87810 */ /* 0x000fe40007fde0ff */
[----:B------:R-:W-:Y:S01]  /*1c10*/  IADD3 R2, P2, R2, c[0x0][0x168], RZ ;  /* 0x00005a0002027a10 */ /* 0x000fe20007f5e0ff */
[----:B------:R-:W-:Y:S01]  /*1c20*/  @!PT LDS RZ, [RZ] ;  /* 0x00000000fffff984 */ /* 0x000fe20000000800 */
[----:B------:R-:W-:Y:S01]  /*1c30*/  @!PT LDS RZ, [RZ] ;  /* 0x00000000fffff984 */ /* 0x000fe20000000800 */
[----:B------:R-:W-:Y:S01]  /*1c40*/  @!PT LDS RZ, [RZ] ;  /* 0x00000000fffff984 */ /* 0x000fe20000000800 */
[----:B------:R1:W-:Y:S01]  /*1c50*/  LDGSTS.E.BYPASS.128 [R240+0x4000], [R22.64+0x80] ;  /* 0x0400008016f07fae */ /* 0x0003e2000b901c4e */
[----:B------:R-:W-:-:S02]  /*1c60*/  IADD3 R202, P3, R9, 0x100, RZ ;  /* 0x0000010009ca7810 */ /* 0x000fc40007f7e0ff */
[----:B------:R-:W-:Y:S01]  /*1c70*/  IADD3 R6, P0, R6, c[0x0][0x160], RZ ;  /* 0x0000580006067a10 */ /* 0x000fe20007f1e0ff */
[----:B------:R1:W-:Y:S01]  /*1c80*/  LDGSTS.E.BYPASS.128 [R240+0x4800], [R20.64+0x80] ;  /* 0x0480008014f07fae */ /* 0x0003e2000b901c4e */
[----:B------:R-:W-:Y:S02]  /*1c90*/  IADD3.X R199, RZ, c[0x0][0x16c], R199, P6, P5 ;  /* 0x00005b00ffc77a10 */ /* 0x000fe400037ea4c7 */
[----:B------:R-:W-:Y:S01]  /*1ca0*/  IADD3 R198, P4, R2, 0x100, RZ ;  /* 0x0000010002c67810 */ /* 0x000fe20007f9e0ff */
[----:B------:R1:W-:Y:S01]  /*1cb0*/  LDGSTS.E.BYPASS.128 [R240+0x5000], [R34.64+0x80] ;  /* 0x0500008022f07fae */ /* 0x0003e2000b901c4e */
[----:B------:R-:W-:Y:S02]  /*1cc0*/  IADD3.X R201, RZ, c[0x0][0x16c], R201, P3, P1 ;  /* 0x00005b00ffc97a10 */ /* 0x000fe40001fe24c9 */
[----:B------:R-:W-:Y:S01]  /*1cd0*/  IADD3 R196, P6, R6, 0x100, RZ ;  /* 0x0000010006c47810 */ /* 0x000fe20007fde0ff */
[----:B------:R1:W-:Y:S01]  /*1ce0*/  LDGSTS.E.BYPASS.128 [R240+0x5800], [R36.64+0x80] ;  /* 0x0580008024f07fae */ /* 0x0003e2000b901c4e */
[----:B------:R-:W-:-:S02]  /*1cf0*/  IADD3 R7, P3, R7, c[0x0][0x160], RZ ;  /* 0x0000580007077a10 */ /* 0x000fc40007f7e0ff */
[----:B------:R-:W-:Y:S01]  /*1d00*/  IADD3 R16, P1, R16, c[0x0][0x160], RZ ;  /* 0x0000580010107a10 */ /* 0x000fe20007f3e0ff */
[----:B------:R1:W-:Y:S01]  /*1d10*/  LDGSTS.E.BYPASS.128 [R240+0x6000], [R38.64+0x80] ;  /* 0x0600008026f07fae */ /* 0x0003e2000b901c4e */
[----:B------:R-:W-:Y:S02]  /*1d20*/  IADD3.X R197, RZ, c[0x0][0x16c], R197, P4, P2 ;  /* 0x00005b00ffc57a10 */ /* 0x000fe400027e44c5 */
[----:B------:R-:W-:Y:S01]  /*1d30*/  IADD3.X R195, RZ, c[0x0][0x164], R195, P6, P0 ;  /* 0x00005900ffc37a10 */ /* 0x000fe200037e04c3 */
[----:B------:R2:W-:Y:S01]  /*1d40*/  LDGSTS.E.BYPASS.128 [R240+0x6800], [R40.64+0x80] ;  /* 0x0680008028f07fae */ /* 0x0005e2000b901c4e */
[----:B------:R-:W-:Y:S02]  /*1d50*/  IADD3 R194, P4, R7, 0x100, RZ ;  /* 0x0000010007c27810 */ /* 0x000fe40007f9e0ff */
[----:B------:R-:W-:Y:S01]  /*1d60*/  IADD3 R192, P6, R16, 0x100, RZ ;  /* 0x0000010010c07810 */ /* 0x000fe20007fde0ff */
[----:B------:R3:W-:Y:S01]  /*1d70*/  LDGSTS.E.BYPASS.128 [R240+0x7000], [R42.64+0x80] ;  /* 0x070000802af07fae */ /* 0x0007e2000b901c4e */
[----:B------:R-:W-:-:S02]  /*1d80*/  IADD3 R11, P5, R11, c[0x0][0x160], RZ ;  /* 0x000058000b0b7a10 */ /* 0x000fc40007fbe0ff */
[----:B------:R-:W-:Y:S01]  /*1d90*/  IADD3 R12, P2, R12, c[0x0][0x160], RZ ;  /* 0x000058000c0c7a10 */ /* 0x000fe20007f5e0ff */
[----:B------:R4:W-:Y:S01]  /*1da0*/  LDGSTS.E.BYPASS.128 [R240+0x7800], [R44.64+0x80] ;  /* 0x078000802cf07fae */ /* 0x0009e2000b901c4e */
[----:B------:R-:W-:Y:S02]  /*1db0*/  IADD3.X R193, RZ, c[0x0][0x164], R193, P4, P3 ;  /* 0x00005900ffc17a10 */ /* 0x000fe400027e64c1 */
[----:B------:R-:W-:Y:S01]  /*1dc0*/  IADD3.X R191, RZ, c[0x0][0x164], R191, P6, P1 ;  /* 0x00005900ffbf7a10 */ /* 0x000fe200037e24bf */
[----:B------:R-:W0:Y:S01]  /*1dd0*/  LDGDEPBAR ;  /* 0x00000000000079af */ /* 0x000e220000000000 */
[----:B------:R-:W-:Y:S01]  /*1de0*/  IADD3 R190, P4, R11, 0x100, RZ ;  /* 0x000001000bbe7810 */ /* 0x000fe20007f9e0ff */
[----:B--2---:R-:W-:Y:S01]  /*1df0*/  CS2R R40, SRZ ;  /* 0x0000000000287805 */ /* 0x004fe2000001ff00 */
[----:B------:R-:W-:Y:S01]  /*1e00*/  IADD3 R188, P6, R12, 0x100, RZ ;  /* 0x000001000cbc7810 */ /* 0x000fe20007fde0ff */
[----:B------:R2:W-:Y:S01]  /*1e10*/  LDGSTS.E.BYPASS.128 [R240+0xc000], [R46.64+0x80] ;  /* 0x0c0000802ef07fae */ /* 0x0005e2000b901c4e */
[----:B------:R-:W-:Y:S01]  /*1e20*/  IADD3 R13, P0, R13, c[0x0][0x160], RZ ;  /* 0x000058000d0d7a10 */ /* 0x000fe20007f1e0ff */
[----:B---3--:R-:W-:Y:S01]  /*1e30*/  CS2R R42, SRZ ;  /* 0x00000000002a7805 */ /* 0x008fe2000001ff00 */
[----:B------:R-:W-:Y:S01]  /*1e40*/  IADD3 R14, P3, R14, c[0x0][0x160], RZ ;  /* 0x000058000e0e7a10 */ /* 0x000fe20007f7e0ff */
[----:B------:R3:W-:Y:S01]  /*1e50*/  LDGSTS.E.BYPASS.128 [R240+0xc800], [R48.64+0x80] ;  /* 0x0c80008030f07fae */ /* 0x0007e2000b901c4e */
[----:B------:R-:W-:Y:S01]  /*1e60*/  IADD3 R2, P1, R18, c[0x0][0x160], RZ ;  /* 0x0000580012027a10 */ /* 0x000fe20007f3e0ff */
[----:B----4-:R-:W-:Y:S01]  /*1e70*/  CS2R R44, SRZ ;  /* 0x00000000002c7805 */ /* 0x010fe2000001ff00 */
[----:B------:R-:W-:Y:S01]  /*1e80*/  IADD3.X R189, RZ, c[0x0][0x164], R189, P4, P5 ;  /* 0x00005900ffbd7a10 */ /* 0x000fe200027ea4bd */
[----:B------:R4:W-:Y:S01]  /*1e90*/  LDGSTS.E.BYPASS.128 [R240+0xd000], [R50.64+0x80] ;  /* 0x0d00008032f07fae */ /* 0x0009e2000b901c4e */
[----:B------:R-:W-:-:S02]  /*1ea0*/  IADD3.X R187, RZ, c[0x0][0x164], R187, P6, P2 ;  /* 0x00005900ffbb7a10 */ /* 0x000fc400037e44bb */
[----:B------:R-:W-:Y:S01]  /*1eb0*/  IADD3 R186, P5, R13, 0x100, RZ ;  /* 0x000001000dba7810 */ /* 0x000fe20007fbe0ff */
[----:B------:R1:W-:Y:S01]  /*1ec0*/  LDGSTS.E.BYPASS.128 [R240+0xd800], [R52.64+0x80] ;  /* 0x0d80008034f07fae */ /* 0x0003e2000b901c4e */
[----:B------:R-:W-:Y:S01]  /*1ed0*/  IADD3 R184, P4, R14, 0x100, RZ ;  /* 0x000001000eb87810 */ /* 0x000fe20007f9e0ff */
[----:B--2---:R-:W-:Y:S01]  /*1ee0*/  CS2R R46, SRZ ;  /* 0x00000000002e7805 */ /* 0x004fe2000001ff00 */
[----:B------:R-:W-:Y:S01]  /*1ef0*/  IADD3 R2, P2, R2, 0x100, RZ ;  /* 0x0000010002027810 */ /* 0x000fe20007f5e0ff */
[----:B------:R2:W-:Y:S01]  /*1f00*/  LDGSTS.E.BYPASS.128 [R240+0xe000], [R54.64+0x80] ;  /* 0x0e00008036f07fae */ /* 0x0005e2000b901c4e */
[----:B---3--:R-:W-:Y:S01]  /*1f10*/  CS2R R48, SRZ ;  /* 0x0000000000307805 */ /* 0x008fe2000001ff00 */
[----:B------:R-:W-:Y:S02]  /*1f20*/  LOP3.LUT R220, R221, R241, RZ, 0xfc, !PT ;  /* 0x000000f1dddc7212 */ /* 0x000fe400078efcff */
[----:B------:R3:W-:Y:S01]  /*1f30*/  LDGSTS.E.BYPASS.128 [R240+0xe800], [R56.64+0x80] ;  /* 0x0e80008038f07fae */ /* 0x0007e2000b901c4e */
[----:B----4-:R-:W-:Y:S01]  /*1f40*/  CS2R R50, SRZ ;  /* 0x0000000000327805 */ /* 0x010fe2000001ff00 */
[----:B------:R-:W-:-:S02]  /*1f50*/  IADD3.X R185, RZ, c[0x0][0x164], R185, P5, P0 ;  /* 0x00005900ffb97a10 */ /* 0x000fc40002fe04b9 */
[----:B------:R4:W-:Y:S01]  /*1f60*/  LDGSTS.E.BYPASS.128 [R240+0xf000], [R58.64+0x80] ;  /* 0x0f0000803af07fae */ /* 0x0009e2000b901c4e */
[----:B-1----:R-:W-:Y:S01]  /*1f70*/  CS2R R52, SRZ ;  /* 0x0000000000347805 */ /* 0x002fe2000001ff00 */
[----:B------:R-:W-:Y:S02]  /*1f80*/  IADD3.X R3, RZ, c[0x0][0x164], R3, P4, P3 ;  /* 0x00005900ff037a10 */ /* 0x000fe400027e6403 */
[----:B------:R1:W-:Y:S01]  /*1f90*/  LDGSTS.E.BYPASS.128 [R240+0xf800], [R60.64+0x80] ;  /* 0x0f8000803cf07fae */ /* 0x0003e2000b901c4e */
[----:B--2---:R-:W-:Y:S01]  /*1fa0*/  CS2R R54, SRZ ;  /* 0x0000000000367805 */ /* 0x004fe2000001ff00 */
[----:B------:R-:W-:Y:S02]  /*1fb0*/  IADD3.X R0, RZ, c[0x0][0x164], R0, P2, P1 ;  /* 0x00005900ff007a10 */ /* 0x000fe400017e2400 */
[----:B------:R-:W0:Y:S01]  /*1fc0*/  LDGDEPBAR ;  /* 0x00000000000079af */ /* 0x000e220000000000 */
[----:B---3--:R-:W-:Y:S01]  /*1fd0*/  CS2R R56, SRZ ;  /* 0x0000000000387805 */ /* 0x008fe2000001ff00 */
[----:B----4-:R-:W-:Y:S01]  /*1fe0*/  CS2R R58, SRZ ;  /* 0x00000000003a7805 */ /* 0x010fe2000001ff00 */
[----:B-1----:R-:W-:-:S02]  /*1ff0*/  CS2R R60, SRZ ;  /* 0x00000000003c7805 */ /* 0x002fc4000001ff00 */
.L_x_1:
[----:B------:R-:W-:Y:S01]  /*2000*/  UIADD3 UR9, UR9, 0x1, URZ ;  /* 0x0000000109097890 */ /* 0x000fe2000fffe03f */
[----:B------:R-:W-:-:S04]  /*2010*/  DEPBAR.LE SB0, 0x2 ;  /* 0x000080800000791a */ /* 0x000fc80000000000 */
[----:B------:R-:W-:Y:S01]  /*2020*/  UISETP.GE.AND UP0, UPT, UR9, 0x2, UPT ;  /* 0x000000020900788c */ /* 0x000fe2000bf06270 */
[----:B------:R-:W-:Y:S01]  /*2030*/  IMAD.IADD R4, R241, 0x1, R221 ;  /* 0x00000001f1047824 */ /* 0x000fe200078e02dd */
[----:B------:R-:W-:Y:S02]  /*2040*/  UIADD3 UR8, UR8, 0x1, URZ ;  /* 0x0000000108087890 */ /* 0x000fe4000fffe03f */
[----:B------:R-:W-:Y:S02]  /*2050*/  USEL UR9, UR9, URZ, !UP0 ;  /* 0x0000003f09097287 */ /* 0x000fe4000c000000 */
[----:B------:R-:W-:Y:S02]  /*2060*/  UISETP.GE.AND UP1, UPT, UR8, 0x2, UPT ;  /* 0x000000020800788c */ /* 0x000fe4000bf26270 */
[----:B------:R-:W-:Y:S02]  /*2070*/  USHF.L.U32 UR10, UR9, 0xe, URZ ;  /* 0x0000000e090a7899 */ /* 0x000fe4000800063f */
[----:B------:R-:W-:-:S02]  /*2080*/  UISETP.GE.U32.AND UP0, UPT, UR4, 0x3e, UPT ;  /* 0x0000003e0400788c */ /* 0x000fc4000bf06070 */
[----:B------:R-:W-:Y:S02]  /*2090*/  UIADD3 UR11, UR10, 0x8000, URZ ;  /* 0x000080000a0b7890 */ /* 0x000fe4000fffe03f */
[----:B------:R-:W-:Y:S01]  /*20a0*/  LEA R176, R4, UR10, 0x1 ;  /* 0x0000000a04b07c11 */ /* 0x000fe2000f8e08ff */
[----:B------:R-:W-:Y:S01]  /*20b0*/  BAR.SYNC.DEFER_BLOCKING 0x0 ;  /* 0x0000000000007b1d */ /* 0x000fe20000010000 */
[----:B------:R-:W-:Y:S01]  /*20c0*/  LEA R172, R239, UR10, 0x1 ;  /* 0x0000000aefac7c11 */ /* 0x000fe2000f8e08ff */
[----:B------:R-:W-:Y:S01]  /*20d0*/  USEL UR8, UR8, URZ, !UP1 ;  /* 0x0000003f08087287 */ /* 0x000fe2000c800000 */
[----:B------:R-:W-:Y:S01]  /*20e0*/  LEA R32, R220, UR10, 0x1 ;  /* 0x0000000adc207c11 */ /* 0x000fe2000f8e08ff */
[----:B------:R-:W-:Y:S01]  /*20f0*/  UISETP.GE.U32.AND.EX UP0, UPT, UR5, URZ, UPT, UP0 ;  /* 0x0000003f0500728c */ /* 0x000fe2000bf06100 */
[----:B------:R-:W-:Y:S01]  /*2100*/  LEA R24, R217, UR10, 0x1 ;  /* 0x0000000ad9187c11 */ /* 0x000fe2000f8e08ff */
[----:B------:R-:W-:Y:S01]  /*2110*/  UIADD3 UR4, UP1, UR4, 0x1, URZ ;  /* 0x0000000104047890 */ /* 0x000fe2000ff3e03f */
[----:B------:R-:W-:-:S02]  /*2120*/  LEA R4, R215, UR10, 0x1 ;  /* 0x0000000ad7047c11 */ /* 0x000fc4000f8e08ff */
[----:B------:R-:W-:Y:S01]  /*2130*/  LEA R8, R213, UR10, 0x1 ;  /* 0x0000000ad5087c11 */ /* 0x000fe2000f8e08ff */
[----:B------:R-:W-:Y:S01]  /*2140*/  UIADD3.X UR5, URZ, UR5, URZ, UP1, !UPT ;  /* 0x000000053f057290 */ /* 0x000fe20008ffe43f */
[----:B------:R-:W-:Y:S02]  /*2150*/  LEA R80, R235, UR10, 0x1 ;  /* 0x0000000aeb507c11 */ /* 0x000fe4000f8e08ff */
[----:B------:R-:W-:Y:S02]  /*2160*/  LEA R36, R231, UR10, 0x1 ;  /* 0x0000000ae7247c11 */ /* 0x000fe4000f8e08ff */
[----:B------:R-:W-:Y:S02]  /*2170*/  LEA R180, R238, UR10, 0x1 ;  /* 0x0000000aeeb47c11 */ /* 0x000fe4000f8e08ff */
[----:B------:R-:W-:Y:S01]  /*2180*/  PLOP3.LUT P0, PT, PT, PT, UP0, 0x80, 0x0 ;  /* 0x000000000000781c */ /* 0x000fe20003f0f008 */
[----:B------:R-:W-:Y:S04]  /*2190*/  LDSM.16.M88.4 R172, [R172] ;  /* 0x00000000acac783b */ /* 0x000fe80000000200 */
[----:B------:R-:W1:Y:S04]  /*21a0*/  LDSM.16.M88.4 R32, [R32+0x8000] ;  /* 0x008000002020783b */ /* 0x000e680000000200 */
[----:B------:R-:W2:Y:S04]  /*21b0*/  LDSM.16.M88.4 R28, [R176+0x8800] ;  /* 0x00880000b01c783b */ /* 0x000ea80000000200 */
[----:B------:R-:W3:Y:S04]  /*21c0*/  LDSM.16.M88.4 R24, [R24+0x8000] ;  /* 0x008000001818783b */ /* 0x000ee80000000200 */
[----:B------:R-:W4:Y:S04]  /*21d0*/  LDSM.16.M88.4 R20, [R176+0x9800] ;  /* 0x00980000b014783b */ /* 0x000f280000000200 */
[----:B------:R-:W3:Y:S04]  /*21e0*/  LDSM.16.M88.4 R4, [R4+0x8000] ;  /* 0x008000000404783b */ /* 0x000ee80000000200 */
[----:B------:R-:W4:Y:S04]  /*21f0*/  LDSM.16.M88.4 R16, [R176+0xa800] ;  /* 0x00a80000b010783b */ /* 0x000f280000000200 */
[----:B------:R-:W4:Y:S04]  /*2200*/  LDSM.16.M88.4 R8, [R8+0x8000] ;  /* 0x008000000808783b */ /* 0x000f280000000200 */
[----:B------:R1:W4:Y:S04]  /*2210*/  LDSM.16.M88.4 R12, [R176+0xb800] ;  /* 0x00b80000b00c783b */ /* 0x0003280000000200 */
[----:B------:R-:W4:Y:S04]  /*2220*/  LDSM.16.M88.4 R80, [R80] ;  /* 0x000000005050783b */ /* 0x000f280000000200 */
[----:B------:R-:W4:Y:S01]  /*2230*/  LDSM.16.M88.4 R36, [R36] ;  /* 0x000000002424783b */ /* 0x000f220000000200 */
[----:B-1----:R-:W-:Y:S01]  /*2240*/  LEA R176, R227, UR10, 0x1 ;  /* 0x0000000ae3b07c11 */ /* 0x002fe2000f8e08ff */
[C---:B------:R-:W-:Y:S02]  /*2250*/  HMMA.16816.F32.BF16 R108, R172.reuse, R32, R108 ;  /* 0x00000020ac6c723c */ /* 0x040fe4000004186c */
[----:B------:R-:W-:Y:S06]  /*2260*/  LDSM.16.M88.4 R180, [R180] ;  /* 0x00000000b4b4783b */ /* 0x000fec0000000200 */
[C---:B--2---:R-:W-:Y:S08]  /*2270*/  HMMA.16816.F32.BF16 R112, R172.reuse, R28, R112 ;  /* 0x0000001cac70723c */ /* 0x044ff00000041870 */
[C---:B---3--:R-:W-:Y:S08]  /*2280*/  HMMA.16816.F32.BF16 R120, R172.reuse, R24, R120 ;  /* 0x00000018ac78723c */ /* 0x048ff00000041878 */
[C---:B----4-:R-:W-:Y:S08]  /*2290*/  HMMA.16816.F32.BF16 R140, R172.reuse, R20, R140 ;  /* 0x00000014ac8c723c */ /* 0x050ff0000004188c */
[C---:B------:R-:W-:Y:S08]  /*22a0*/  HMMA.16816.F32.BF16 R148, R172.reuse, R4, R148 ;  /* 0x00000004ac94723c */ /* 0x040ff00000041894 */
[C---:B------:R-:W-:Y:S08]  /*22b0*/  HMMA.16816.F32.BF16 R152, R172.reuse, R16, R152 ;  /* 0x00000010ac98723c */ /* 0x040ff00000041898 */
[C---:B------:R-:W-:Y:S08]  /*22c0*/  HMMA.16816.F32.BF16 R160, R172.reuse, R8, R160 ;  /* 0x00000008aca0723c */ /* 0x040ff000000418a0 */
[----:B------:R-:W-:Y:S01]  /*22d0*/  HMMA.16816.F32.BF16 R168, R172, R12, R168 ;  /* 0x0000000caca8723c */ /* 0x000fe200000418a8 */
[----:B------:R1:W2:Y:S07]  /*22e0*/  LDSM.16.M88.4 R172, [R176] ;  /* 0x00000000b0ac783b */ /* 0x0002ae0000000200 */
[----:B------:R-:W-:Y:S01]  /*22f0*/  HMMA.16816.F32.BF16 R164, R80, R32, R164 ;  /* 0x0000002050a4723c */ /* 0x000fe200000418a4 */
[----:B-1----:R-:W-:-:S06]  /*2300*/  LEA R176, R234, UR10, 0x1 ;  /* 0x0000000aeab07c11 */ /* 0x002fcc000f8e08ff */
[----:B------:R-:W1:Y:S01]  /*2310*/  LDSM.16.M88.4 R176, [R176] ;  /* 0x00000000b0b0783b */ /* 0x000e620000000200 */
[C---:B------:R-:W-:Y:S08]  /*2320*/  HMMA.16816.F32.BF16 R156, R80.reuse, R28, R156 ;  /* 0x0000001c509c723c */ /* 0x040ff0000004189c */
[C---:B------:R-:W-:Y:S08]  /*2330*/  HMMA.16816.F32.BF16 R144, R80.reuse, R24, R144 ;  /* 0x000000185090723c */ /* 0x040ff00000041890 */
[C---:B------:R-:W-:Y:S08]  /*2340*/  HMMA.16816.F32.BF16 R136, R80.reuse, R20, R136 ;  /* 0x000000145088723c */ /* 0x040ff00000041888 */
[C---:B------:R-:W-:Y:S08]  /*2350*/  HMMA.16816.F32.BF16 R132, R80.reuse, R4, R132 ;  /* 0x000000045084723c */ /* 0x040ff00000041884 */
[C---:B------:R-:W-:Y:S08]  /*2360*/  HMMA.16816.F32.BF16 R128, R80.reuse, R16, R128 ;  /* 0x000000105080723c */ /* 0x040ff00000041880 */
[C---:B------:R-:W-:Y:S08]  /*2370*/  HMMA.16816.F32.BF16 R124, R80.reuse, R8, R124 ;  /* 0x00000008507c723c */ /* 0x040ff0000004187c */
[----:B------:R-:W-:Y:S07]  /*2380*/  HMMA.16816.F32.BF16 R116, R80, R12, R116 ;  /* 0x0000000c5074723c */ /* 0x000fee0000041874 */
[----:B------:R-:W-:Y:S01]  /*2390*/  LEA R80, R230, UR10, 0x1 ;  /* 0x0000000ae6507c11 */ /* 0x000fe2000f8e08ff */
[C---:B------:R-:W-:Y:S05]  /*23a0*/  HMMA.16816.F32.BF16 R84, R36.reuse, R32, R84 ;  /* 0x000000202454723c */ /* 0x040fea0000041854 */
[----:B------:R-:W3:Y:S03]  /*23b0*/  LDSM.16.M88.4 R80, [R80] ;  /* 0x000000005050783b */ /* 0x000ee60000000200 */
        /* <DEDUP_REMOVED lines=8> */
[C---:B--2---:R-:W-:Y:S05]  /*2440*/  HMMA.16816.F32.BF16 R72, R172.reuse, R24, R72 ;  /* 0x00000018ac48723c */ /* 0x044fea0000041848 */
[----:B------:R-:W2:Y:S03]  /*2450*/  LDSM.16.M88.4 R36, [R36] ;  /* 0x000000002424783b */ /* 0x000ea60000000200 */
[C---:B------:R-:W-:Y:S07]  /*2460*/  HMMA.16816.F32.BF16 R92, R172.reuse, R4, R92 ;  /* 0x00000004ac5c723c */ /* 0x040fee000004185c */
[----:B------:R-:W-:Y:S01]  /*2470*/  LEA R5, R219, UR11, 0x1 ;  /* 0x0000000bdb057c11 */ /* 0x000fe2000f8e08ff */
[C---:B------:R-:W-:Y:S08]  /*2480*/  HMMA.16816.F32.BF16 R100, R172.reuse, R8, R100 ;  /* 0x00000008ac64723c */ /* 0x040ff00000041864 */
[C---:B------:R-:W-:Y:S08]  /*2490*/  HMMA.16816.F32.BF16 R64, R172.reuse, R32, R64 ;  /* 0x00000020ac40723c */ /* 0x040ff00000041840 */
[C---:B------:R-:W-:Y:S08]  /*24a0*/  HMMA.16816.F32.BF16 R76, R172.reuse, R28, R76 ;  /* 0x0000001cac4c723c */ /* 0x040ff0000004184c */
[C---:B------:R-:W-:Y:S07]  /*24b0*/  HMMA.16816.F32.BF16 R88, R172.reuse, R20, R88 ;  /* 0x00000014ac58723c */ /* 0x040fee0000041858 */
[--C-:B------:R-:W-:Y:S01]  /*24c0*/  IMAD R20, R214, 0x80, R5.reuse ;  /* 0x00000080d6147824 */ /* 0x100fe200078e0205 */
[C---:B------:R-:W-:Y:S08]  /*24d0*/  HMMA.16816.F32.BF16 R96, R172.reuse, R16, R96 ;  /* 0x00000010ac60723c */ /* 0x040ff00000041860 */
[----:B------:R-:W-:Y:S07]  /*24e0*/  HMMA.16816.F32.BF16 R104, R172, R12, R104 ;  /* 0x0000000cac68723c */ /* 0x000fee0000041868 */
[----:B------:R-:W-:Y:S01]  /*24f0*/  LEA R12, R229, UR10, 0x1 ;  /* 0x0000000ae50c7c11 */ /* 0x000fe2000f8e08ff */
[-C--:B------:R-:W-:Y:S08]  /*2500*/  HMMA.16816.F32.BF16 R120, R180, R26.reuse, R120 ;  /* 0x0000001ab478723c */ /* 0x080ff00000041878 */
[-C--:B-1----:R-:W-:Y:S08]  /*2510*/  HMMA.16816.F32.BF16 R144, R176, R26.reuse, R144 ;  /* 0x0000001ab090723c */ /* 0x082ff00000041890 */
[----:B---3--:R-:W-:Y:S08]  /*2520*/  HMMA.16816.F32.BF16 R68, R80, R26, R68 ;  /* 0x0000001a5044723c */ /* 0x008ff00000041844 */
        /* <DEDUP_REMOVED lines=9> */
[----:B------:R-:W-:Y:S02]  /*25c0*/  LDSM.16.M88.4 R176, [R176] ;  /* 0x00000000b0b0783b */ /* 0x000fe40000000200 */
[--C-:B------:R-:W-:Y:S01]  /*25d0*/  IMAD R72, R218, 0x80, R5.reuse ;  /* 0x00000080da487824 */ /* 0x100fe200078e0205 */
[----:B------:R-:W-:Y:S05]  /*25e0*/  HMMA.16816.F32.BF16 R172, R36, R6, R92 ;  /* 0x0000000624ac723c */ /* 0x000fea000004185c */
[----:B------:R-:W1:Y:S02]  /*25f0*/  LDSM.16.M88.4 R72, [R72] ;  /* 0x000000004848783b */ /* 0x000e640000000200 */
[--C-:B------:R-:W-:Y:S01]  /*2600*/  IMAD R92, R216, 0x80, R5.reuse ;  /* 0x00000080d85c7824 */ /* 0x100fe200078e0205 */
[C---:B------:R-:W-:Y:S05]  /*2610*/  HMMA.16816.F32.BF16 R108, R180.reuse, R34, R108 ;  /* 0x00000022b46c723c */ /* 0x040fea000004186c */
[----:B------:R-:W-:Y:S03]  /*2620*/  LDSM.16.M88.4 R92, [R92] ;  /* 0x000000005c5c783b */ /* 0x000fe60000000200 */
[C---:B------:R-:W-:Y:S08]  /*2630*/  HMMA.16816.F32.BF16 R112, R180.reuse, R30, R112 ;  /* 0x0000001eb470723c */ /* 0x040ff00000041870 */
[C---:B------:R-:W-:Y:S08]  /*2640*/  HMMA.16816.F32.BF16 R140, R180.reuse, R22, R140 ;  /* 0x00000016b48c723c */ /* 0x040ff0000004188c */
[C---:B------:R-:W-:Y:S08]  /*2650*/  HMMA.16816.F32.BF16 R148, R180.reuse, R6, R148 ;  /* 0x00000006b494723c */ /* 0x040ff00000041894 */
[C---:B------:R-:W-:Y:S08]  /*2660*/  HMMA.16816.F32.BF16 R152, R180.reuse, R18, R152 ;  /* 0x00000012b498723c */ /* 0x040ff00000041898 */
[C---:B------:R-:W-:Y:S08]  /*2670*/  HMMA.16816.F32.BF16 R160, R180.reuse, R10, R160 ;  /* 0x0000000ab4a0723c */ /* 0x040ff000000418a0 */
[----:B------:R-:W-:Y:S07]  /*2680*/  HMMA.16816.F32.BF16 R168, R180, R14, R168 ;  /* 0x0000000eb4a8723c */ /* 0x000fee00000418a8 */
[----:B------:R-:W-:Y:S01]  /*2690*/  IMAD R181, R222, 0x80, R5 ;  /* 0x00000080deb57824 */ /* 0x000fe200078e0205 */
[----:B------:R-:W-:Y:S01]  /*26a0*/  LEA R180, R233, UR10, 0x1 ;  /* 0x0000000ae9b47c11 */ /* 0x000fe2000f8e08ff */
[C---:B------:R-:W-:Y:S08]  /*26b0*/  HMMA.16816.F32.BF16 R84, R80.reuse, R34, R84 ;  /* 0x000000225054723c */ /* 0x040ff00000041854 */
[C---:B------:R-:W-:Y:S08]  /*26c0*/  HMMA.16816.F32.BF16 R40, R80.reuse, R30, R40 ;  /* 0x0000001e5028723c */ /* 0x040ff00000041828 */
[C---:B------:R-:W-:Y:S08]  /*26d0*/  HMMA.16816.F32.BF16 R48, R80.reuse, R22, R48 ;  /* 0x000000165030723c */ /* 0x040ff00000041830 */
[C---:B------:R-:W-:Y:S01]  /*26e0*/  HMMA.16816.F32.BF16 R44, R80.reuse, R6, R44 ;  /* 0x00000006502c723c */ /* 0x040fe2000004182c */
[----:B------:R-:W-:Y:S07]  /*26f0*/  LDSM.16.M88.4 R4, [R181+0x2800] ;  /* 0x00280000b504783b */ /* 0x000fee0000000200 */
[C---:B------:R-:W-:Y:S08]  /*2700*/  HMMA.16816.F32.BF16 R52, R80.reuse, R18, R52 ;  /* 0x000000125034723c */ /* 0x040ff00000041834 */
[C---:B------:R-:W-:Y:S08]  /*2710*/  HMMA.16816.F32.BF16 R56, R80.reuse, R10, R56 ;  /* 0x0000000a5038723c */ /* 0x040ff00000041838 */
[----:B------:R-:W-:Y:S08]  /*2720*/  HMMA.16816.F32.BF16 R60, R80, R14, R60 ;  /* 0x0000000e503c723c */ /* 0x000ff0000004183c */
[C---:B------:R-:W-:Y:S08]  /*2730*/  HMMA.16816.F32.BF16 R100, R36.reuse, R10, R100 ;  /* 0x0000000a2464723c */ /* 0x040ff00000041864 */
[C---:B------:R-:W-:Y:S01]  /*2740*/  HMMA.16816.F32.BF16 R32, R36.reuse, R34, R64 ;  /* 0x000000222420723c */ /* 0x040fe20000041840 */
[----:B------:R-:W2:Y:S07]  /*2750*/  LDSM.16.M88.4 R64, [R181] ;  /* 0x00000000b540783b */ /* 0x000eae0000000200 */
[C---:B------:R-:W-:Y:S01]  /*2760*/  HMMA.16816.F32.BF16 R28, R36.reuse, R30, R76 ;  /* 0x0000001e241c723c */ /* 0x040fe2000004184c */
[----:B------:R-:W3:Y:S07]  /*2770*/  LDSM.16.M88.4 R76, [R181+0x800] ;  /* 0x00080000b54c783b */ /* 0x000eee0000000200 */
[C---:B------:R-:W-:Y:S01]  /*2780*/  HMMA.16816.F32.BF16 R80, R36.reuse, R22, R88 ;  /* 0x000000162450723c */ /* 0x040fe20000041858 */
[----:B------:R-:W4:Y:S04]  /*2790*/  LDSM.16.M88.4 R88, [R181+0x1800] ;  /* 0x00180000b558783b */ /* 0x000f280000000200 */
[----:B------:R-:W4:Y:S03]  /*27a0*/  LDSM.16.M88.4 R20, [R20] ;  /* 0x000000001414783b */ /* 0x000f260000000200 */
[C---:B------:R-:W-:Y:S01]  /*27b0*/  HMMA.16816.F32.BF16 R96, R36.reuse, R18, R96 ;  /* 0x000000122460723c */ /* 0x040fe20000041860 */
[----:B------:R-:W4:Y:S07]  /*27c0*/  LDSM.16.M88.4 R16, [R181+0x3800] ;  /* 0x00380000b510783b */ /* 0x000f2e0000000200 */
[----:B------:R-:W-:Y:S01]  /*27d0*/  HMMA.16816.F32.BF16 R8, R36, R14, R104 ;  /* 0x0000000e2408723c */ /* 0x000fe20000041868 */
[----:B------:R2:W4:Y:S04]  /*27e0*/  LDSM.16.M88.4 R104, [R180] ;  /* 0x00000000b468783b */ /* 0x0005280000000200 */
[----:B------:R-:W4:Y:S02]  /*27f0*/  LDSM.16.M88.4 R12, [R12] ;  /* 0x000000000c0c783b */ /* 0x000f240000000200 */
[----:B------:R-:W-:Y:S01]  /*2800*/  LEA R36, R225, UR10, 0x1 ;  /* 0x0000000ae1247c11 */ /* 0x000fe2000f8e08ff */
[----:B-1----:R-:W-:Y:S01]  /*2810*/  HMMA.16816.F32.BF16 R120, R176, R72, R120 ;  /* 0x00000048b078723c */ /* 0x002fe20000041878 */
[----:B--2---:R-:W-:-:S04]  /*2820*/  LEA R180, R236, UR10, 0x1 ;  /* 0x0000000aecb47c11 */ /* 0x004fc8000f8e08ff */
[----:B------:R-:W1:Y:S03]  /*2830*/  LDSM.16.M88.4 R36, [R36] ;  /* 0x000000002424783b */ /* 0x000e660000000200 */
[C---:B------:R-:W-:Y:S01]  /*2840*/  HMMA.16816.F32.BF16 R108, R176.reuse, R64, R108 ;  /* 0x00000040b06c723c */ /* 0x040fe2000004186c */
[----:B------:R-:W2:Y:S07]  /*2850*/  LDSM.16.M88.4 R180, [R180] ;  /* 0x00000000b4b4783b */ /* 0x000eae0000000200 */
[C---:B---3--:R-:W-:Y:S08]  /*2860*/  HMMA.16816.F32.BF16 R112, R176.reuse, R76, R112 ;  /* 0x0000004cb070723c */ /* 0x048ff00000041870 */
[C---:B----4-:R-:W-:Y:S08]  /*2870*/  HMMA.16816.F32.BF16 R140, R176.reuse, R88, R140 ;  /* 0x00000058b08c723c */ /* 0x050ff0000004188c */
        /* <DEDUP_REMOVED lines=16> */
[----:B------:R-:W-:Y:S03]  /*2980*/  LDSM.16.M88.4 R104, [R104] ;  /* 0x000000006868783b */ /* 0x000fe60000000200 */
        /* <DEDUP_REMOVED lines=8> */
[C---:B-1----:R-:W-:Y:S05]  /*2a10*/  HMMA.16816.F32.BF16 R96, R36.reuse, R4, R96 ;  /* 0x000000042460723c */ /* 0x042fea0000041860 */
[----:B------:R-:W1:Y:S02]  /*2a20*/  LDSM.16.M88.4 R12, [R12] ;  /* 0x000000000c0c783b */ /* 0x000e640000000200 */
[----:B------:R-:W-:Y:S01]  /*2a30*/  IMAD.U32 R5, RZ, RZ, UR8 ;  /* 0x00000008ff057e24 */ /* 0x000fe2000f8e00ff */
[----:B------:R-:W-:Y:S01]  /*2a40*/  HMMA.16816.F32.BF16 R24, R36, R72, R24 ;  /* 0x000000482418723c */ /* 0x000fe20000041818 */
[----:B------:R-:W-:-:S07]  /*2a50*/  IADD3 R4, P2, R184, UR6, RZ ;  /* 0x00000006b8047c10 */ /* 0x000fce000ff5e0ff */
[C---:B------:R-:W-:Y:S08]  /*2a60*/  HMMA.16816.F32.BF16 R172, R36.reuse, R92, R172 ;  /* 0x0000005c24ac723c */ /* 0x040ff000000418ac */
[C---:B------:R-:W-:Y:S08]  /*2a70*/  HMMA.16816.F32.BF16 R100, R36.reuse, R20, R100 ;  /* 0x000000142464723c */ /* 0x040ff00000041864 */
[C---:B------:R-:W-:Y:S08]  /*2a80*/  HMMA.16816.F32.BF16 R32, R36.reuse, R64, R32 ;  /* 0x000000402420723c */ /* 0x040ff00000041820 */
[C---:B------:R-:W-:Y:S08]  /*2a90*/  HMMA.16816.F32.BF16 R28, R36.reuse, R76, R28 ;  /* 0x0000004c241c723c */ /* 0x040ff0000004181c */
[C---:B------:R-:W-:Y:S08]  /*2aa0*/  HMMA.16816.F32.BF16 R80, R36.reuse, R88, R80 ;  /* 0x000000582450723c */ /* 0x040ff00000041850 */
[----:B------:R-:W-:Y:S08]  /*2ab0*/  HMMA.16816.F32.BF16 R8, R36, R16, R8 ;  /* 0x000000102408723c */ /* 0x000ff00000041808 */
[-C--:B--2---:R-:W-:Y:S08]  /*2ac0*/  HMMA.16816.F32.BF16 R152, R180, R6.reuse, R152 ;  /* 0x00000006b498723c */ /* 0x084ff00000041898 */
[-C--:B---3--:R-:W-:Y:S08]  /*2ad0*/  HMMA.16816.F32.BF16 R128, R176, R6.reuse, R128 ;  /* 0x00000006b080723c */ /* 0x088ff00000041880 */
[-C--:B-1----:R-:W-:Y:S08]  /*2ae0*/  HMMA.16816.F32.BF16 R52, R12, R6.reuse, R52 ;  /* 0x000000060c34723c */ /* 0x082ff00000041834 */
[----:B------:R-:W-:Y:S07]  /*2af0*/  HMMA.16816.F32.BF16 R96, R104, R6, R96 ;  /* 0x000000066860723c */ /* 0x000fee0000041860 */
[----:B------:R-:W-:Y:S01]  /*2b00*/  IADD3 R6, P1, R2, UR6, RZ ;  /* 0x0000000602067c10 */ /* 0x000fe2000ff3e0ff */
[----:B------:R-:W-:Y:S03]  /*2b10*/  HMMA.16816.F32.BF16 R120, R180, R74, R120 ;  /* 0x0000004ab478723c */ /* 0x000fe60000041878 */
[----:B------:R-:W-:-:S05]  /*2b20*/  IADD3.X R7, R0, UR7, RZ, P1, !PT ;  /* 0x0000000700077c10 */ /* 0x000fca0008ffe4ff */
[C---:B------:R-:W-:Y:S08]  /*2b30*/  HMMA.16816.F32.BF16 R148, R180.reuse, R94, R148 ;  /* 0x0000005eb494723c */ /* 0x040ff00000041894 */
[C---:B------:R-:W-:Y:S08]  /*2b40*/  HMMA.16816.F32.BF16 R108, R180.reuse, R66, R108 ;  /* 0x00000042b46c723c */ /* 0x040ff0000004186c */
[C---:B------:R-:W-:Y:S08]  /*2b50*/  HMMA.16816.F32.BF16 R112, R180.reuse, R78, R112 ;  /* 0x0000004eb470723c */ /* 0x040ff00000041870 */
[----:B------:R-:W-:Y:S08]  /*2b60*/  HMMA.16816.F32.BF16 R140, R180, R90, R140 ;  /* 0x0000005ab48c723c */ /* 0x000ff0000004188c */
[C---:B------:R-:W-:Y:S08]  /*2b70*/  HMMA.16816.F32.BF16 R144, R176.reuse, R74, R144 ;  /* 0x0000004ab090723c */ /* 0x040ff00000041890 */
        /* <DEDUP_REMOVED lines=13> */
[C---:B------:R-:W-:Y:S08]  /*2c50*/  HMMA.16816.F32.BF16 R76, R104.reuse, R78, R28 ;  /* 0x0000004e684c723c */ /* 0x040ff0000004181c */
[C---:B------:R-:W-:Y:S08]  /*2c60*/  HMMA.16816.F32.BF16 R88, R104.reuse, R90, R80 ;  /* 0x0000005a6858723c */ /* 0x040ff00000041850 */
[-C--:B------:R-:W-:Y:S01]  /*2c70*/  HMMA.16816.F32.BF16 R104, R104, R18.reuse, R8 ;  /* 0x000000126868723c */ /* 0x080fe20000041808 */
[----:B------:R-:W-:Y:S06]  /*2c80*/  BAR.SYNC.DEFER_BLOCKING 0x0 ;  /* 0x0000000000007b1d */ /* 0x000fec0000010000 */
[----:B------:R-:W-:Y:S01]  /*2c90*/  IADD3 R8, P1, R186, UR6, RZ ;  /* 0x00000006ba087c10 */ /* 0x000fe2000ff3e0ff */
[----:B------:R-:W-:Y:S03]  /*2ca0*/  HMMA.16816.F32.BF16 R168, R180, R18, R168 ;  /* 0x00000012b4a8723c */ /* 0x000fe600000418a8 */
[----:B------:R-:W-:-:S05]  /*2cb0*/  IADD3.X R9, R185, UR7, RZ, P1, !PT ;  /* 0x00000007b9097c10 */ /* 0x000fca0008ffe4ff */
[-C--:B------:R-:W-:Y:S08]  /*2cc0*/  HMMA.16816.F32.BF16 R116, R176, R18.reuse, R116 ;  /* 0x00000012b074723c */ /* 0x080ff00000041874 */
[C---:B------:R-:W-:Y:S07]  /*2cd0*/  HMMA.16816.F32.BF16 R60, R12.reuse, R18, R60 ;  /* 0x000000120c3c723c */ /* 0x040fee000004183c */
[----:B------:R-:W-:Y:S01]  /*2ce0*/  IMAD R19, R5, 0x4000, R240 ;  /* 0x0000400005137824 */ /* 0x000fe200078e02f0 */
[----:B------:R-:W-:Y:S01]  /*2cf0*/  HMMA.16816.F32.BF16 R56, R12, R22, R56 ;  /* 0x000000160c38723c */ /* 0x000fe20000041838 */
[----:B------:R-:W-:-:S02]  /*2d00*/  IADD3.X R5, R3, UR7, RZ, P2, !PT ;  /* 0x0000000703057c10 */ /* 0x000fc400097fe4ff */
[----:B------:R-:W-:Y:S01]  /*2d10*/  IADD3 R10, P2, R188, UR6, RZ ;  /* 0x00000006bc0a7c10 */ /* 0x000fe2000ff5e0ff */
[----:B------:R-:W-:Y:S01]  /*2d20*/  @!PT LDS RZ, [RZ] ;  /* 0x00000000fffff984 */ /* 0x000fe20000000800 */
[----:B------:R-:W-:Y:S01]  /*2d30*/  @!PT LDS RZ, [RZ] ;  /* 0x00000000fffff984 */ /* 0x000fe20000000800 */
[----:B------:R-:W-:Y:S01]  /*2d40*/  @!PT LDS RZ, [RZ] ;  /* 0x00000000fffff984 */ /* 0x000fe20000000800 */
[----:B------:R1:W-:Y:S03]  /*2d50*/  LDGSTS.E.BYPASS.128 [R19], [R6.64], !P0 ;  /* 0x0000000006137fae */ /* 0x0003e6000c101c4e */
[----:B------:R-:W-:Y:S01]  /*2d60*/  IADD3 R12, P1, R190, UR6, RZ ;  /* 0x00000006be0c7c10 */ /* 0x000fe2000ff3e0ff */
[----:B------:R2:W-:Y:S01]  /*2d70*/  LDGSTS.E.BYPASS.128 [R19+0x800], [R4.64], !P0 ;  /* 0x0080000004137fae */ /* 0x0005e2000c101c4e */
[----:B------:R-:W-:Y:S01]  /*2d80*/  IADD3.X R11, R187, UR7, RZ, P2, !PT ;  /* 0x00000007bb0b7c10 */ /* 0x000fe200097fe4ff */
[----:B------:R-:W-:Y:S01]  /*2d90*/  HMMA.16816.F32.BF16 R160, R180, R22, R160 ;  /* 0x00000016b4a0723c */ /* 0x000fe200000418a0 */
[----:B------:R-:W-:Y:S01]  /*2da0*/  IADD3.X R13, R189, UR7, RZ, P1, !PT ;  /* 0x00000007bd0d7c10 */ /* 0x000fe20008ffe4ff */
[----:B------:R3:W-:Y:S01]  /*2db0*/  LDGSTS.E.BYPASS.128 [R19+0x1000], [R8.64], !P0 ;  /* 0x0100000008137fae */ /* 0x0007e2000c101c4e */
[----:B------:R-:W-:-:S02]  /*2dc0*/  IADD3 R14, P2, R192, UR6, RZ ;  /* 0x00000006c00e7c10 */ /* 0x000fc4000ff5e0ff */
[----:B------:R-:W-:Y:S01]  /*2dd0*/  IADD3 R16, P1, R194, UR6, RZ ;  /* 0x00000006c2107c10 */ /* 0x000fe2000ff3e0ff */
[----:B------:R4:W-:Y:S01]  /*2de0*/  LDGSTS.E.BYPASS.128 [R19+0x1800], [R10.64], !P0 ;  /* 0x018000000a137fae */ /* 0x0009e2000c101c4e */
[----:B------:R-:W-:Y:S01]  /*2df0*/  IADD3.X R15, R191, UR7, RZ, P2, !PT ;  /* 0x00000007bf0f7c10 */ /* 0x000fe200097fe4ff */
[----:B------:R-:W-:Y:S01]  /*2e00*/  HMMA.16816.F32.BF16 R124, R176, R22, R124 ;  /* 0x00000016b07c723c */ /* 0x000fe2000004187c */
[----:B------:R-:W-:Y:S01]  /*2e10*/  IADD3.X R17, R193, UR7, RZ, P1, !PT ;  /* 0x00000007c1117c10 */ /* 0x000fe20008ffe4ff */
[----:B------:R4:W-:Y:S01]  /*2e20*/  LDGSTS.E.BYPASS.128 [R19+0x2000], [R12.64], !P0 ;  /* 0x020000000c137fae */ /* 0x0009e2000c101c4e */
[----:B-1----:R-:W-:Y:S02]  /*2e30*/  IADD3 R6, P2, R196, UR6, RZ ;  /* 0x00000006c4067c10 */ /* 0x002fe4000ff5e0ff */
[----:B--2---:R-:W-:Y:S01]  /*2e40*/  IADD3 R4, P1, R198, UR6, RZ ;  /* 0x00000006c6047c10 */ /* 0x004fe2000ff3e0ff */
[----:B------:R1:W-:Y:S01]  /*2e50*/  LDGSTS.E.BYPASS.128 [R19+0x2800], [R14.64], !P0 ;  /* 0x028000000e137fae */ /* 0x0003e2000c101c4e */
[----:B------:R-:W-:-:S02]  /*2e60*/  IADD3.X R7, R195, UR7, RZ, P2, !PT ;  /* 0x00000007c3077c10 */ /* 0x000fc400097fe4ff */
[----:B------:R-:W-:Y:S01]  /*2e70*/  IADD3.X R5, R197, UR7, RZ, P1, !PT ;  /* 0x00000007c5057c10 */ /* 0x000fe20008ffe4ff */
[----:B------:R2:W-:Y:S01]  /*2e80*/  LDGSTS.E.BYPASS.128 [R19+0x3000], [R16.64], !P0 ;  /* 0x0300000010137fae */ /* 0x0005e2000c101c4e */
[----:B---3--:R-:W-:Y:S02]  /*2e90*/  IADD3 R8, P2, R200, UR6, RZ ;  /* 0x00000006c8087c10 */ /* 0x008fe4000ff5e0ff */
[----:B----4-:R-:W-:Y:S01]  /*2ea0*/  IADD3 R10, P1, R202, UR6, RZ ;  /* 0x00000006ca0a7c10 */ /* 0x010fe2000ff3e0ff */
[----:B------:R3:W-:Y:S01]  /*2eb0*/  LDGSTS.E.BYPASS.128 [R19+0x3800], [R6.64], !P0 ;  /* 0x0380000006137fae */ /* 0x0007e2000c101c4e */
[----:B------:R-:W-:Y:S02]  /*2ec0*/  IADD3.X R9, R199, UR7, RZ, P2, !PT ;  /* 0x00000007c7097c10 */ /* 0x000fe400097fe4ff */
[----:B------:R-:W-:Y:S01]  /*2ed0*/  IADD3.X R11, R201, UR7, RZ, P1, !PT ;  /* 0x00000007c90b7c10 */ /* 0x000fe20008ffe4ff */
[----:B------:R-:W0:Y:S01]  /*2ee0*/  LDGDEPBAR ;  /* 0x00000000000079af */ /* 0x000e220000000000 */
[----:B------:R-:W-:-:S02]  /*2ef0*/  IADD3 R12, P2, R204, UR6, RZ ;  /* 0x00000006cc0c7c10 */ /* 0x000fc4000ff5e0ff */
[----:B-1----:R-:W-:Y:S01]  /*2f00*/  IADD3 R14, P1, R206, UR6, RZ ;  /* 0x00000006ce0e7c10 */ /* 0x002fe2000ff3e0ff */
[----:B------:R1:W-:Y:S01]  /*2f10*/  LDGSTS.E.BYPASS.128 [R19+0x8000], [R4.64], !P0 ;  /* 0x0800000004137fae */ /* 0x0003e2000c101c4e */
[----:B------:R-:W-:Y:S02]  /*2f20*/  IADD3.X R13, R203, UR7, RZ, P2, !PT ;  /* 0x00000007cb0d7c10 */ /* 0x000fe400097fe4ff */
[----:B------:R-:W-:Y:S01]  /*2f30*/  IADD3.X R15, R205, UR7, RZ, P1, !PT ;  /* 0x00000007cd0f7c10 */ /* 0x000fe20008ffe4ff */
[----:B------:R4:W-:Y:S01]  /*2f40*/  LDGSTS.E.BYPASS.128 [R19+0x8800], [R8.64], !P0 ;  /* 0x0880000008137fae */ /* 0x0009e2000c101c4e */
[----:B---3--:R-:W-:Y:S02]  /*2f50*/  IADD3 R6, P2, R208, UR6, RZ ;  /* 0x00000006d0067c10 */ /* 0x008fe4000ff5e0ff */
[----:B--2---:R-:W-:Y:S01]  /*2f60*/  IADD3 R16, P1, R210, UR6, RZ ;  /* 0x00000006d2107c10 */ /* 0x004fe2000ff3e0ff */
[----:B------:R4:W-:Y:S01]  /*2f70*/  LDGSTS.E.BYPASS.128 [R19+0x9000], [R10.64], !P0 ;  /* 0x090000000a137fae */ /* 0x0009e2000c101c4e */
[----:B------:R-:W-:-:S02]  /*2f80*/  IADD3.X R7, R207, UR7, RZ, P2, !PT ;  /* 0x00000007cf077c10 */ /* 0x000fc400097fe4ff */
[----:B------:R-:W-:Y:S01]  /*2f90*/  IADD3.X R17, R209, UR7, RZ, P1, !PT ;  /* 0x00000007d1117c10 */ /* 0x000fe20008ffe4ff */
[----:B------:R4:W-:Y:S01]  /*2fa0*/  LDGSTS.E.BYPASS.128 [R19+0x9800], [R12.64], !P0 ;  /* 0x098000000c137fae */ /* 0x0009e2000c101c4e */
[----:B-1----:R-:W-:Y:S01]  /*2fb0*/  IADD3 R4, P3, R212, UR6, RZ ;  /* 0x00000006d4047c10 */ /* 0x002fe2000ff7e0ff */
[----:B------:R-:W-:Y:S02]  /*2fc0*/  UIADD3 UR6, UP0, UR6, 0x80, URZ ;  /* 0x0000008006067890 */ /* 0x000fe4000ff1e03f */
[----:B------:R4:W-:Y:S01]  /*2fd0*/  LDGSTS.E.BYPASS.128 [R19+0xa000], [R14.64], !P0 ;  /* 0x0a0000000e137fae */ /* 0x0009e2000c101c4e */
[----:B------:R-:W-:Y:S01]  /*2fe0*/  IADD3.X R5, R211, UR7, RZ, P3, !PT ;  /* 0x00000007d3057c10 */ /* 0x000fe20009ffe4ff */
[----:B------:R-:W-:Y:S02]  /*2ff0*/  UIADD3.X UR7, URZ, UR7, URZ, UP0, !UPT ;  /* 0x000000073f077290 */ /* 0x000fe400087fe43f */
[----:B------:R-:W-:Y:S01]  /*3000*/  UISETP.NE.U32.AND UP0, UPT, UR6, 0x2000, UPT ;  /* 0x000020000600788c */ /* 0x000fe2000bf05070 */
[----:B------:R4:W-:Y:S03]  /*3010*/  LDGSTS.E.BYPASS.128 [R19+0xa800], [R6.64], !P0 ;  /* 0x0a80000006137fae */ /* 0x0009e6000c101c4e */
[----:B------:R-:W-:Y:S01]  /*3020*/  UISETP.NE.AND.EX UP0, UPT, UR7, URZ, UPT, UP0 ;  /* 0x0000003f0700728c */ /* 0x000fe2000bf05300 */
[----:B------:R4:W-:Y:S04]  /*3030*/  LDGSTS.E.BYPASS.128 [R19+0xb000], [R16.64], !P0 ;  /* 0x0b00000010137fae */ /* 0x0009e8000c101c4e */
[----:B------:R4:W-:Y:S01]  /*3040*/  LDGSTS.E.BYPASS.128 [R19+0xb800], [R4.64], !P0 ;  /* 0x0b80000004137fae */ /* 0x0009e2000c101c4e */
[----:B------:R-:W-:-:S03]  /*3050*/  PLOP3.LUT P0, PT, PT, PT, UP0, 0x80, 0x0 ;  /* 0x000000000000781c */ /* 0x000fc60003f0f008 */
[----:B------:R-:W0:Y:S10]  /*3060*/  LDGDEPBAR ;  /* 0x00000000000079af */ /* 0x000e340000000000 */
[----:B----4-:R-:W-:Y:S01]  /*3070*/  @!P0 CALL.REL.NOINC `(.L_x_0) ;  /* 0x0000001000008944 */ /* 0x010fe20003c00000 */
[----:B------:R-:W-:Y:S05]  /*3080*/  BRA `(.L_x_1) ;  /* 0xffffef7000007947 */ /* 0x000fea000383ffff */
.L_x_0:
[----:B------:R-:W1:Y:S01]  /*3090*/  S2R R0, SR_TID.X ;  /* 0x0000000000007919 */ /* 0x000e620000002100 */
[----:B------:R-:W-:Y:S01]  /*30a0*/  F2FP.BF16.PACK_AB R58, R59, R58 ;  /* 0x0000003a3b3a723e */ /* 0x000fe200000010ff */
[----:B------:R-:W-:-:S04]  /*30b0*/  DEPBAR.LE SB0, 0x0 ;  /* 0x000080000000791a */ /* 0x000fc80000000000 */
[----:B------:R-:W-:Y:S02]  /*30c0*/  F2FP.BF16.PACK_AB R174, R63, R62 ;  /* 0x0000003e3fae723e */ /* 0x000fe400000010ff */
[----:B------:R-:W-:Y:S02]  /*30d0*/  F2FP.BF16.PACK_AB R54, R55, R54 ;  /* 0x000000363736723e */ /* 0x000fe400000010ff */
[----:B------:R-:W-:Y:S02]  /*30e0*/  F2FP.BF16.PACK_AB R108, R109, R108 ;  /* 0x0000006c6d6c723e */ /* 0x000fe400000010ff */
[----:B------:R-:W-:Y:S02]  /*30f0*/  F2FP.BF16.PACK_AB R110, R111, R110 ;  /* 0x0000006e6f6e723e */ /* 0x000fe400000010ff */
[----:B------:R-:W-:Y:S02]  /*3100*/  F2FP.BF16.PACK_AB R112, R113, R112 ;  /* 0x000000707170723e */ /* 0x000fe400000010ff */
[----:B------:R-:W-:-:S02]  /*3110*/  F2FP.BF16.PACK_AB R114, R115, R114 ;  /* 0x000000727372723e */ /* 0x000fc400000010ff */
[----:B------:R-:W-:Y:S02]  /*3120*/  F2FP.BF16.PACK_AB R120, R121, R120 ;  /* 0x000000787978723e */ /* 0x000fe400000010ff */
[----:B------:R-:W-:Y:S02]  /*3130*/  F2FP.BF16.PACK_AB R122, R123, R122 ;  /* 0x0000007a7b7a723e */ /* 0x000fe400000010ff */
[----:B------:R-:W-:Y:S01]  /*3140*/  F2FP.BF16.PACK_AB R140, R141, R140 ;  /* 0x0000008c8d8c723e */ /* 0x000fe200000010ff */
[C---:B-1----:R-:W-:Y:S01]  /*3150*/  IMAD.SHL.U32 R7, R0.reuse, 0x8, RZ ;  /* 0x0000000800077824 */ /* 0x042fe200078e00ff */
[C---:B------:R-:W-:Y:S01]  /*3160*/  LOP3.LUT R4, R0.reuse, 0x8, RZ, 0xc0, !PT ;  /* 0x0000000800047812 */ /* 0x040fe200078ec0ff */
[C---:B------:R-:W-:Y:S01]  /*3170*/  IMAD.SHL.U32 R3, R0.reuse, 0x20, RZ ;  /* 0x0000002000037824 */ /* 0x040fe200078e00ff */
[----:B------:R-:W-:Y:S01]  /*3180*/  SHF.R.U32.HI R6, RZ, 0x4, R0 ;  /* 0x00000004ff067819 */ /* 0x000fe20000011600 */
[----:B------:R-:W-:Y:S01]  /*3190*/  IMAD.SHL.U32 R2, R0, 0x2, RZ ;  /* 0x0000000200027824 */ /* 0x000fe200078e00ff */
[----:B------:R-:W-:-:S02]  /*31a0*/  LOP3.LUT R9, R7, 0x38, RZ, 0xc0, !PT ;  /* 0x0000003807097812 */ /* 0x000fc400078ec0ff */
[----:B------:R-:W-:Y:S02]  /*31b0*/  LOP3.LUT R5, R3, 0x180, RZ, 0xc0, !PT ;  /* 0x0000018003057812 */ /* 0x000fe400078ec0ff */
[----:B------:R-:W-:Y:S01]  /*31c0*/  F2FP.BF16.PACK_AB R142, R143, R142 ;  /* 0x0000008e8f8e723e */ /* 0x000fe200000010ff */
[----:B------:R-:W-:Y:S01]  /*31d0*/  IMAD R0, R4, 0x8, R9 ;  /* 0x0000000804007824 */ /* 0x000fe200078e0209 */
[----:B------:R-:W-:Y:S02]  /*31e0*/  LOP3.LUT R4, R5, 0x6, R2, 0xf8, !PT ;  /* 0x0000000605047812 */ /* 0x000fe400078ef802 */
[----:B------:R-:W-:Y:S02]  /*31f0*/  SGXT.U32 R2, R6, 0x3 ;  /* 0x000000030602781a */ /* 0x000fe40000000000 */
[----:B------:R-:W-:Y:S02]  /*3200*/  LOP3.LUT R5, R7, 0x3f8, RZ, 0xc0, !PT ;  /* 0x000003f807057812 */ /* 0x000fe400078ec0ff */
[----:B------:R-:W-:-:S02]  /*3210*/  LOP3.LUT R59, R2, UR13, RZ, 0xfc, !PT ;  /* 0x0000000d023b7c12 */ /* 0x000fc4000f8efcff */
[----:B------:R-:W-:Y:S02]  /*3220*/  LOP3.LUT R2, R5, 0x400, RZ, 0xfc, !PT ;  /* 0x0000040005027812 */ /* 0x000fe400078efcff */
[----:B------:R-:W-:Y:S02]  /*3230*/  LOP3.LUT R4, R4, 0xa00, R3, 0xf8, !PT ;  /* 0x00000a0004047812 */ /* 0x000fe400078ef803 */
[----:B------:R-:W-:Y:S02]  /*3240*/  SHF.R.U32.HI R2, RZ, 0x3, R2 ;  /* 0x00000003ff027819 */ /* 0x000fe40000011602 */
[----:B------:R-:W-:Y:S02]  /*3250*/  IADD3 R0, R0, UR12, RZ ;  /* 0x0000000c00007c10 */ /* 0x000fe4000fffe0ff */
[----:B------:R-:W-:Y:S02]  /*3260*/  LOP3.LUT R2, R2, 0xf0, RZ, 0xc0, !PT ;  /* 0x000000f002027812 */ /* 0x000fe400078ec0ff */
[----:B------:R-:W-:-:S02]  /*3270*/  LOP3.LUT R223, R4, R223, RZ, 0xfc, !PT ;  /* 0x000000df04df7212 */ /* 0x000fc400078efcff */
[----:B------:R-:W-:Y:S01]  /*3280*/  ISETP.GE.AND P0, PT, R0, 0x2800, PT ;  /* 0x000028000000780c */ /* 0x000fe20003f06270 */
[----:B------:R-:W-:Y:S01]  /*3290*/  IMAD R63, R5, 0x2, R2 ;  /* 0x00000002053f7824 */ /* 0x000fe200078e0202 */
[----:B------:R-:W-:Y:S01]  /*32a0*/  BAR.SYNC.DEFER_BLOCKING 0x0 ;  /* 0x0000000000007b1d */ /* 0x000fe20000010000 */
[----:B------:R-:W-:Y:S01]  /*32b0*/  LOP3.LUT R2, R59, 0x18, RZ, 0xfc, !PT ;  /* 0x000000183b027812 */ /* 0x000fe200078efcff */
[----:B------:R-:W-:Y:S01]  /*32c0*/  IMAD.SHL.U32 R223, R223, 0x2, RZ ;  /* 0x00000002dfdf7824 */ /* 0x000fe200078e00ff */
[----:B------:R-:W-:Y:S02]  /*32d0*/  F2FP.BF16.PACK_AB R148, R149, R148 ;  /* 0x000000949594723e */ /* 0x000fe400000010ff */
[----:B------:R-:W-:Y:S02]  /*32e0*/  ISETP.LT.AND P6, PT, R2, 0x200, !P0 ;  /* 0x000002000200780c */ /* 0x000fe400047c1270 */
[C---:B------:R-:W-:Y:S02]  /*32f0*/  LOP3.LUT R2, R4.reuse, 0x400, RZ, 0xfc, !PT ;  /* 0x0000040004027812 */ /* 0x040fe400078efcff */
[----:B------:R-:W-:-:S02]  /*3300*/  LEA.HI R55, R4, R223, RZ, 0x1d ;  /* 0x000000df04377211 */ /* 0x000fc400078fe8ff */
[----:B------:R-:W-:Y:S02]  /*3310*/  LEA.HI R223, R2, R223, RZ, 0x1d ;  /* 0x000000df02df7211 */ /* 0x000fe400078fe8ff */
[----:B------:R-:W-:Y:S02]  /*3320*/  F2FP.BF16.PACK_AB R150, R151, R150 ;  /* 0x000000969796723e */ /* 0x000fe400000010ff */
[----:B------:R-:W-:Y:S02]  /*3330*/  F2FP.BF16.PACK_AB R152, R153, R152 ;  /* 0x000000989998723e */ /* 0x000fe400000010ff */
[----:B------:R-:W-:Y:S02]  /*3340*/  F2FP.BF16.PACK_AB R154, R155, R154 ;  /* 0x0000009a9b9a723e */ /* 0x000fe400000010ff */
[----:B------:R-:W-:Y:S02]  /*3350*/  F2FP.BF16.PACK_AB R160, R161, R160 ;  /* 0x000000a0a1a0723e */ /* 0x000fe400000010ff */
[----:B------:R-:W-:-:S02]  /*3360*/  F2FP.BF16.PACK_AB R162, R163, R162 ;  /* 0x000000a2a3a2723e */ /* 0x000fc400000010ff */
[----:B------:R-:W-:Y:S01]  /*3370*/  F2FP.BF16.PACK_AB R168, R169, R168 ;  /* 0x000000a8a9a8723e */ /* 0x000fe200000010ff */
[----:B------:R-:W-:Y:S01]  /*3380*/  STS [R55], R108 ;  /* 0x0000006c37007388 */ /* 0x000fe20000000800 */
[----:B------:R-:W-:Y:S02]  /*3390*/  F2FP.BF16.PACK_AB R170, R171, R170 ;  /* 0x000000aaabaa723e */ /* 0x000fe400000010ff */
[----:B------:R-:W-:Y:S01]  /*33a0*/  SHF.R.U32.HI R6, RZ, 0x3, R7 ;  /* 0x00000003ff067819 */ /* 0x000fe20000011607 */
[----:B------:R-:W-:Y:S01]  /*33b0*/  STS [R223+0x800], R110 ;  /* 0x0008006edf007388 */ /* 0x000fe20000000800 */
[C---:B------:R-:W-:Y:S02]  /*33c0*/  LOP3.LUT R3, R5.reuse, 0x800, RZ, 0xfc, !PT ;  /* 0x0000080005037812 */ /* 0x040fe400078efcff */
[----:B------:R-:W-:Y:S01]  /*33d0*/  LOP3.LUT R7, R5, 0xc00, RZ, 0xfc, !PT ;  /* 0x00000c0005077812 */ /* 0x000fe200078efcff */
[----:B------:R-:W-:Y:S01]  /*33e0*/  STS [R55+0x20], R112 ;  /* 0x0000207037007388 */ /* 0x000fe20000000800 */
[----:B------:R-:W-:-:S02]  /*33f0*/  LOP3.LUT R6, R6, 0x70, RZ, 0xc0, !PT ;  /* 0x0000007006067812 */ /* 0x000fc400078ec0ff */
[----:B------:R-:W-:Y:S01]  /*3400*/  SHF.R.U32.HI R3, RZ, 0x3, R3 ;  /* 0x00000003ff037819 */ /* 0x000fe20000011603 */
[----:B------:R-:W-:Y:S01]  /*3410*/  STS [R223+0x820], R114 ;  /* 0x00082072df007388 */ /* 0x000fe20000000800 */
[----:B------:R-:W-:Y:S01]  /*3420*/  SHF.R.U32.HI R7, RZ, 0x3, R7 ;  /* 0x00000003ff077819 */ /* 0x000fe20000011607 */
[----:B------:R-:W-:Y:S01]  /*3430*/  IMAD R62, R5, 0x2, R6 ;  /* 0x00000002053e7824 */ /* 0x000fe200078e0206 */
[----:B------:R-:W-:Y:S01]  /*3440*/  LOP3.LUT R6, R3, 0x170, RZ, 0xc0, !PT ;  /* 0x0000017003067812 */ /* 0x000fe200078ec0ff */
[----:B------:R-:W-:Y:S01]  /*3450*/  STS [R55+0x40], R120 ;  /* 0x0000407837007388 */ /* 0x000fe20000000800 */
[----:B------:R-:W-:Y:S02]  /*3460*/  LOP3.LUT R8, R7, 0x1f0, RZ, 0xc0, !PT ;  /* 0x000001f007087812 */ /* 0x000fe400078ec0ff */
[----:B------:R-:W-:Y:S01]  /*3470*/  F2FP.BF16.PACK_AB R176, R65, R64 ;  /* 0x0000004041b0723e */ /* 0x000fe200000010ff */
[----:B------:R-:W-:Y:S01]  /*3480*/  STS [R223+0x840], R122 ;  /* 0x0008407adf007388 */ /* 0x000fe20000000800 */
[----:B------:R-:W-:Y:S01]  /*3490*/  IMAD R64, R5, 0x2, R6 ;  /* 0x0000000205407824 */ /* 0x000fe200078e0206 */
[----:B------:R-:W-:Y:S01]  /*34a0*/  F2FP.BF16.PACK_AB R164, R165, R164 ;  /* 0x000000a4a5a4723e */ /* 0x000fe200000010ff */
[----:B------:R-:W-:Y:S01]  /*34b0*/  IMAD R65, R5, 0x2, R8 ;  /* 0x0000000205417824 */ /* 0x000fe200078e0208 */
[----:B------:R-:W-:Y:S01]  /*34c0*/  STS [R55+0x60], R140 ;  /* 0x0000608c37007388 */ /* 0x000fe20000000800 */
[----:B------:R-:W-:-:S02]  /*34d0*/  F2FP.BF16.PACK_AB R166, R167, R166 ;  /* 0x000000a6a7a6723e */ /* 0x000fc400000010ff */
[----:B------:R-:W-:Y:S01]  /*34e0*/  F2FP.BF16.PACK_AB R156, R157, R156 ;  /* 0x0000009c9d9c723e */ /* 0x000fe200000010ff */
[----:B------:R-:W-:Y:S01]  /*34f0*/  STS [R223+0x860], R142 ;  /* 0x0008608edf007388 */ /* 0x000fe20000000800 */
[----:B------:R-:W-:Y:S02]  /*3500*/  F2FP.BF16.PACK_AB R158, R159, R158 ;  /* 0x0000009e9f9e723e */ /* 0x000fe400000010ff */
[----:B------:R-:W-:Y:S01]  /*3510*/  F2FP.BF16.PACK_AB R144, R145, R144 ;  /* 0x000000909190723e */ /* 0x000fe200000010ff */
[----:B------:R-:W-:Y:S01]  /*3520*/  STS [R55+0x80], R148 ;  /* 0x0000809437007388 */ /* 0x000fe20000000800 */
[----:B------:R-:W-:Y:S02]  /*3530*/  F2FP.BF16.PACK_AB R146, R147, R146 ;  /* 0x000000929392723e */ /* 0x000fe400000010ff */
[----:B------:R-:W-:Y:S01]  /*3540*/  F2FP.BF16.PACK_AB R136, R137, R136 ;  /* 0x000000888988723e */ /* 0x000fe200000010ff */
        /* <DEDUP_REMOVED lines=21> */
[----:B------:R-:W-:Y:S01]  /*36a0*/  BAR.SYNC.DEFER_BLOCKING 0x0 ;  /* 0x0000000000007b1d */ /* 0x000fe20000010000 */
[----:B------:R-:W-:Y:S02]  /*36b0*/  F2FP.BF16.PACK_AB R42, R43, R42 ;  /* 0x0000002a2b2a723e */ /* 0x000fe400000010ff */
[----:B------:R-:W-:Y:S02]  /*36c0*/  F2FP.BF16.PACK_AB R68, R69, R68 ;  /* 0x000000444544723e */ /* 0x000fe400000010ff */
[----:B------:R-:W-:Y:S02]  /*36d0*/  F2FP.BF16.PACK_AB R70, R71, R70 ;  /* 0x000000464746723e */ /* 0x000fe400000010ff */
[----:B------:R-:W-:Y:S02]  /*36e0*/  F2FP.BF16.PACK_AB R82, R45, R44 ;  /* 0x0000002c2d52723e */ /* 0x000fe400000010ff */
[----:B------:R-:W-:-:S02]  /*36f0*/  F2FP.BF16.PACK_AB R172, R47, R46 ;  /* 0x0000002e2fac723e */ /* 0x000fc400000010ff */
[----:B------:R-:W-:Y:S02]  /*3700*/  F2FP.BF16.PACK_AB R52, R53, R52 ;  /* 0x000000343534723e */ /* 0x000fe400000010ff */
[----:B------:R-:W-:Y:S02]  /*3710*/  F2FP.BF16.PACK_AB R56, R57, R56 ;  /* 0x000000383938723e */ /* 0x000fe400000010ff */
[----:B------:R-:W-:Y:S02]  /*3720*/  F2FP.BF16.PACK_AB R60, R61, R60 ;  /* 0x0000003c3d3c723e */ /* 0x000fe400000010ff */
[C---:B------:R-:W-:Y:S02]  /*3730*/  LOP3.LUT R11, R59.reuse, 0x8, RZ, 0xfc, !PT ;  /* 0x000000083b0b7812 */ /* 0x040fe400078efcff */
[C---:B------:R-:W-:Y:S02]  /*3740*/  LOP3.LUT R9, R59.reuse, 0x10, RZ, 0xfc, !PT ;  /* 0x000000103b097812 */ /* 0x040fe400078efcff */
[----:B------:R-:W-:-:S02]  /*3750*/  LOP3.LUT R5, R59, 0x20, RZ, 0xfc, !PT ;  /* 0x000000203b057812 */ /* 0x000fc400078efcff */
[----:B------:R-:W-:Y:S01]  /*3760*/  ISETP.LT.AND P2, PT, R11, 0x200, !P0 ;  /* 0x000002000b00780c */ /* 0x000fe20004741270 */
[----:B------:R-:W1:Y:S01]  /*3770*/  LDS.128 R36, [R62] ;  /* 0x000000003e247984 */ /* 0x000e620000000c00 */
[----:B------:R-:W-:Y:S02]  /*3780*/  ISETP.LT.AND P1, PT, R9, 0x200, !P0 ;  /* 0x000002000900780c */ /* 0x000fe40004721270 */
[----:B------:R-:W-:Y:S01]  /*3790*/  ISETP.LT.AND P5, PT, R5, 0x200, !P0 ;  /* 0x000002000500780c */ /* 0x000fe200047a1270 */
[----:B------:R-:W2:Y:S01]  /*37a0*/  LDS.128 R32, [R63+0x800] ;  /* 0x000800003f207984 */ /* 0x000ea20000000c00 */
[----:B------:R-:W-:Y:S02]  /*37b0*/  F2FP.BF16.PACK_AB R66, R67, R66 ;  /* 0x000000424342723e */ /* 0x000fe400000010ff */
[----:B------:R-:W-:Y:S01]  /*37c0*/  F2FP.BF16.PACK_AB R76, R77, R76 ;  /* 0x0000004c4d4c723e */ /* 0x000fe200000010ff */
[----:B------:R-:W3:Y:S01]  /*37d0*/  LDS.128 R12, [R64+0x1000] ;  /* 0x00100000400c7984 */ /* 0x000ee20000000c00 */
[----:B------:R-:W-:Y:S01]  /*37e0*/  F2FP.BF16.PACK_AB R78, R79, R78 ;  /* 0x0000004e4f4e723e */ /* 0x000fe200000010ff */
[----:B------:R-:W-:Y:S01]  /*37f0*/  IMAD.MOV.U32 R77, RZ, RZ, 0x2 ;  /* 0x00000002ff4d7424 */ /* 0x000fe200078e00ff */
[----:B------:R-:W-:Y:S01]  /*3800*/  F2FP.BF16.PACK_AB R72, R73, R72 ;  /* 0x000000484948723e */ /* 0x000fe200000010ff */
[----:B------:R-:W4:Y:S01]  /*3810*/  LDS.128 R16, [R65+0x1800] ;  /* 0x0018000041107984 */ /* 0x000f220000000c00 */
        /* <DEDUP_REMOVED lines=11> */
[----:B------:R-:W-:Y:S02]  /*38d0*/  F2FP.BF16.PACK_AB R106, R107, R106 ;  /* 0x0000006a6b6a723e */ /* 0x000fe400000010ff */
[C---:B------:R-:W-:Y:S02]  /*38e0*/  ISETP.LT.AND P3, PT, R59.reuse, 0x200, !P0 ;  /* 0x000002003b00780c */ /* 0x040fe40004761270 */
[----:B------:R-:W-:Y:S01]  /*38f0*/  LOP3.LUT R3, R59, 0x28, RZ, 0xfc, !PT ;  /* 0x000000283b037812 */ /* 0x000fe200078efcff */
[----:B------:R-:W-:Y:S03]  /*3900*/  STS [R55], R164 ;  /* 0x000000a437007388 */ /* 0x000fe60000000800 */
[----:B------:R-:W-:Y:S01]  /*3910*/  ISETP.LT.AND P4, PT, R3, 0x200, !P0 ;  /* 0x000002000300780c */ /* 0x000fe20004781270 */
[----:B------:R-:W-:Y:S04]  /*3920*/  STS [R223+0x800], R166 ;  /* 0x000800a6df007388 */ /* 0x000fe80000000800 */
        /* <DEDUP_REMOVED lines=14> */
[----:B------:R-:W-:Y:S06]  /*3a10*/  BAR.SYNC.DEFER_BLOCKING 0x0 ;  /* 0x0000000000007b1d */ /* 0x000fec0000010000 */
[----:B------:R-:W1:Y:S04]  /*3a20*/  LDS.128 R48, [R62] ;  /* 0x000000003e307984 */ /* 0x000e680000000c00 */
[----:B------:R-:W1:Y:S04]  /*3a30*/  LDS.128 R28, [R63+0x800] ;  /* 0x000800003f1c7984 */ /* 0x000e680000000c00 */
[----:B------:R-:W1:Y:S04]  /*3a40*/  LDS.128 R24, [R64+0x1000] ;  /* 0x0010000040187984 */ /* 0x000e680000000c00 */
[----:B------:R-:W1:Y:S04]  /*3a50*/  LDS.128 R20, [R65+0x1800] ;  /* 0x0018000041147984 */ /* 0x000e680000000c00 */
[----:B------:R-:W-:Y:S06]  /*3a60*/  BAR.SYNC.DEFER_BLOCKING 0x0 ;  /* 0x0000000000007b1d */ /* 0x000fec0000010000 */
[----:B------:R-:W-:Y:S04]  /*3a70*/  STS [R55], R84 ;  /* 0x0000005437007388 */ /* 0x000fe80000000800 */
        /* <DEDUP_REMOVED lines=12> */
[----:B------:R1:W-:Y:S04]  /*3b40*/  STS [R223+0x8c0], R58 ;  /* 0x0008c03adf007388 */ /* 0x0003e80000000800 */
[----:B------:R2:W-:Y:S04]  /*3b50*/  STS [R55+0xe0], R60 ;  /* 0x0000e03c37007388 */ /* 0x0005e80000000800 */
[----:B------:R-:W-:Y:S01]  /*3b60*/  STS [R223+0x8e0], R174 ;  /* 0x0008e0aedf007388 */ /* 0x000fe20000000800 */
[----:B-1----:R-:W-:-:S03]  /*3b70*/  LOP3.LUT R58, R59, 0x40, RZ, 0xfc, !PT ;  /* 0x000000403b3a7812 */ /* 0x002fc600078efcff */
[----:B------:R-:W-:Y:S01]  /*3b80*/  BAR.SYNC.DEFER_BLOCKING 0x0 ;  /* 0x0000000000007b1d */ /* 0x000fe20000010000 */
[C---:B--2---:R-:W-:Y:S01]  /*3b90*/  IMAD R60, R59.reuse, 0x2800, R0 ;  /* 0x000028003b3c7824 */ /* 0x044fe200078e0200 */
[----:B------:R-:W-:-:S03]  /*3ba0*/  LOP3.LUT R0, R59, 0x30, RZ, 0xfc, !PT ;  /* 0x000000303b007812 */ /* 0x000fc600078efcff */
[CC--:B------:R-:W-:Y:S01]  /*3bb0*/  IMAD.WIDE R2, R60.reuse, R77.reuse, c[0x0][0x170] ;  /* 0x00005c003c027625 */ /* 0x0c0fe200078e024d */
[C---:B------:R-:W-:Y:S02]  /*3bc0*/  IADD3 R52, R60.reuse, 0x14000, RZ ;  /* 0x000140003c347810 */ /* 0x040fe40007ffe0ff */
[C---:B------:R-:W-:Y:S02]  /*3bd0*/  IADD3 R54, R60.reuse, 0x28000, RZ ;  /* 0x000280003c367810 */ /* 0x040fe40007ffe0ff */
[----:B------:R-:W-:Y:S01]  /*3be0*/  IADD3 R56, R60, 0x3c000, RZ ;  /* 0x0003c0003c387810 */ /* 0x000fe20007ffe0ff */
[----:B------:R-:W-:Y:S01]  /*3bf0*/  IMAD.WIDE R52, R52, R77, c[0x0][0x170] ;  /* 0x00005c0034347625 */ /* 0x000fe200078e024d */
[----:B------:R-:W-:-:S03]  /*3c00*/  IADD3 R61, R60, 0x50000, RZ ;  /* 0x000500003c3d7810 */ /* 0x000fc60007ffe0ff */
[-C--:B------:R-:W-:Y:S01]  /*3c10*/  IMAD.WIDE R56, R56, R77.reuse, c[0x0][0x170] ;  /* 0x00005c0038387625 */ /* 0x080fe200078e024d */
[----:B------:R-:W1:Y:S04]  /*3c20*/  LDS.128 R40, [R62] ;  /* 0x000000003e287984 */ /* 0x000e680000000c00 */
[----:B------:R-:W2:Y:S04]  /*3c30*/  LDS.128 R44, [R63+0x800] ;  /* 0x000800003f2c7984 */ /* 0x000ea80000000c00 */
        /* <DEDUP_REMOVED lines=18> */
[----:B------:R-:W-:Y:S04]  /*3d60*/  STS [R223+0x8e0], R106 ;  /* 0x0008e06adf007388 */ /* 0x000fe80000000800 */
[----:B------:R-:W-:Y:S01]  /*3d70*/  BAR.SYNC.DEFER_BLOCKING 0x0 ;  /* 0x0000000000007b1d */ /* 0x000fe20000010000 */
[----:B-1----:R-:W-:-:S05]  /*3d80*/  IMAD.WIDE R54, R54, R77, c[0x0][0x170] ;  /* 0x00005c0036367625 */ /* 0x002fca00078e024d */
[----:B------:R1:W-:Y:S01]  /*3d90*/  @P3 STG.E.128 [R2.64], R36 ;  /* 0x0000002402003986 */ /* 0x0003e2000c101d0e */
[----:B------:R-:W-:Y:S02]  /*3da0*/  ISETP.LT.AND P3, PT, R0, 0x200, !P0 ;  /* 0x000002000000780c */ /* 0x000fe40004761270 */
[----:B------:R-:W-:Y:S01]  /*3db0*/  LOP3.LUT R0, R59, 0x38, RZ, 0xfc, !PT ;  /* 0x000000383b007812 */ /* 0x000fe200078efcff */
[----:B------:R-:W2:Y:S04]  /*3dc0*/  LDS.128 R36, [R62] ;  /* 0x000000003e247984 */ /* 0x000ea80000000c00 */
[----:B------:R-:W2:Y:S04]  /*3dd0*/  LDS.128 R68, [R63+0x800] ;  /* 0x000800003f447984 */ /* 0x000ea80000000c00 */
[----:B------:R-:W2:Y:S04]  /*3de0*/  LDS.128 R72, [R64+0x1000] ;  /* 0x0010000040487984 */ /* 0x000ea80000000c00 */
[----:B------:R4:W-:Y:S01]  /*3df0*/  @P2 STG.E.128 [R52.64], R32 ;  /* 0x0000002034002986 */ /* 0x0009e2000c101d0e */
[----:B------:R-:W-:Y:S01]  /*3e00*/  ISETP.LT.AND P2, PT, R0, 0x200, !P0 ;  /* 0x000002000000780c */ /* 0x000fe20004741270 */
[----:B-1----:R-:W-:Y:S01]  /*3e10*/  IMAD.WIDE R2, R61, R77, c[0x0][0x170] ;  /* 0x00005c003d027625 */ /* 0x002fe200078e024d */
[----:B------:R-:W-:Y:S01]  /*3e20*/  LOP3.LUT R0, R59, 0x48, RZ, 0xfc, !PT ;  /* 0x000000483b007812 */ /* 0x000fe200078efcff */
[----:B---3--:R1:W-:Y:S01]  /*3e30*/  @P1 STG.E.128 [R54.64], R12 ;  /* 0x0000000c36001986 */ /* 0x0083e2000c101d0e */
[----:B------:R-:W-:-:S03]  /*3e40*/  ISETP.LT.AND P1, PT, R58, 0x200, !P0 ;  /* 0x000002003a00780c */ /* 0x000fc60004721270 */
[----:B----4-:R3:W-:Y:S01]  /*3e50*/  @P6 STG.E.128 [R56.64], R16 ;  /* 0x0000001038006986 */ /* 0x0107e2000c101d0e */
[----:B------:R-:W-:Y:S02]  /*3e60*/  ISETP.LT.AND P6, PT, R0, 0x200, !P0 ;  /* 0x000002000000780c */ /* 0x000fe400047c1270 */
[C---:B------:R-:W-:Y:S01]  /*3e70*/  LOP3.LUT R0, R59.reuse, 0x50, RZ, 0xfc, !PT ;  /* 0x000000503b007812 */ /* 0x040fe200078efcff */
[----:B------:R4:W-:Y:S03]  /*3e80*/  @P5 STG.E.128 [R2.64], R48 ;  /* 0x0000003002005986 */ /* 0x0009e6000c101d0e */
[----:B------:R-:W-:Y:S02]  /*3e90*/  ISETP.LT.AND P5, PT, R0, 0x200, !P0 ;  /* 0x000002000000780c */ /* 0x000fe400047a1270 */
[----:B------:R-:W-:Y:S02]  /*3ea0*/  LOP3.LUT R0, R59, 0x60, RZ, 0xfc, !PT ;  /* 0x000000603b007812 */ /* 0x000fe400078efcff */
[----:B------:R-:W-:-:S02]  /*3eb0*/  IADD3 R32, R60, 0x64000, RZ ;  /* 0x000640003c207810 */ /* 0x000fc40007ffe0ff */
[C---:B------:R-:W-:Y:S02]  /*3ec0*/  IADD3 R33, R60.reuse, 0x78000, RZ ;  /* 0x000780003c217810 */ /* 0x040fe40007ffe0ff */
[----:B-1----:R-:W-:Y:S01]  /*3ed0*/  IADD3 R14, R60, 0x8c000, RZ ;  /* 0x0008c0003c0e7810 */ /* 0x002fe20007ffe0ff */
[----:B------:R-:W-:Y:S01]  /*3ee0*/  IMAD.WIDE R12, R32, R77, c[0x0][0x170] ;  /* 0x00005c00200c7625 */ /* 0x000fe200078e024d */
[----:B---3--:R-:W-:-:S03]  /*3ef0*/  LOP3.LUT R16, R59, 0x58, RZ, 0xfc, !PT ;  /* 0x000000583b107812 */ /* 0x008fc600078efcff */
[-C--:B------:R-:W-:Y:S01]  /*3f00*/  IMAD.WIDE R14, R14, R77.reuse, c[0x0][0x170] ;  /* 0x00005c000e0e7625 */ /* 0x080fe200078e024d */
[----:B------:R1:W-:Y:S01]  /*3f10*/  @P4 STG.E.128 [R12.64], R28 ;  /* 0x0000001c0c004986 */ /* 0x0003e2000c101d0e */
[----:B------:R-:W-:Y:S02]  /*3f20*/  ISETP.LT.AND P4, PT, R16, 0x200, !P0 ;  /* 0x000002001000780c */ /* 0x000fe40004781270 */
[-C--:B----4-:R-:W-:Y:S01]  /*3f30*/  IMAD.WIDE R2, R33, R77.reuse, c[0x0][0x170] ;  /* 0x00005c0021027625 */ /* 0x090fe200078e024d */
[----:B------:R-:W-:Y:S02]  /*3f40*/  IADD3 R16, R60, 0xa0000, RZ ;  /* 0x000a00003c107810 */ /* 0x000fe40007ffe0ff */
[----:B------:R-:W-:Y:S02]  /*3f50*/  LOP3.LUT R18, R59, 0x68, RZ, 0xfc, !PT ;  /* 0x000000683b127812 */ /* 0x000fe400078efcff */
[----:B------:R3:W-:Y:S01]  /*3f60*/  @P3 STG.E.128 [R2.64], R24 ;  /* 0x0000001802003986 */ /* 0x0007e2000c101d0e */
[----:B------:R-:W-:Y:S01]  /*3f70*/  IMAD.WIDE R16, R16, R77, c[0x0][0x170] ;  /* 0x00005c0010107625 */ /* 0x000fe200078e024d */
[----:B------:R-:W-:-:S02]  /*3f80*/  ISETP.LT.AND P3, PT, R0, 0x200, !P0 ;  /* 0x000002000000780c */ /* 0x000fc40004761270 */
[C---:B------:R-:W-:Y:S01]  /*3f90*/  LOP3.LUT R0, R59.reuse, 0x70, RZ, 0xfc, !PT ;  /* 0x000000703b007812 */ /* 0x040fe200078efcff */
[----:B------:R4:W-:Y:S01]  /*3fa0*/  @P2 STG.E.128 [R14.64], R20 ;  /* 0x000000140e002986 */ /* 0x0009e2000c101d0e */
[----:B------:R-:W-:Y:S02]  /*3fb0*/  LOP3.LUT R59, R59, 0x78, RZ, 0xfc, !PT ;  /* 0x000000783b3b7812 */ /* 0x000fe400078efcff */
[----:B------:R-:W-:Y:S01]  /*3fc0*/  IADD3 R19, R60, 0xb4000, RZ ;  /* 0x000b40003c137810 */ /* 0x000fe20007ffe0ff */
[----:B------:R4:W-:Y:S01]  /*3fd0*/  @P1 STG.E.128 [R16.64], R40 ;  /* 0x0000002810001986 */ /* 0x0009e2000c101d0e */
[----:B------:R-:W-:Y:S02]  /*3fe0*/  ISETP.LT.AND P2, PT, R18, 0x200, !P0 ;  /* 0x000002001200780c */ /* 0x000fe40004741270 */
[----:B------:R-:W-:Y:S01]  /*3ff0*/  ISETP.LT.AND P1, PT, R0, 0x200, !P0 ;  /* 0x000002000000780c */ /* 0x000fe20004721270 */
[----:B-1----:R-:W-:Y:S01]  /*4000*/  IMAD.WIDE R12, R19, R77, c[0x0][0x170] ;  /* 0x00005c00130c7625 */ /* 0x002fe200078e024d */
[----:B------:R-:W-:-:S02]  /*4010*/  ISETP.LT.AND P0, PT, R59, 0x200, !P0 ;  /* 0x000002003b00780c */ /* 0x000fc40004701270 */
[C---:B------:R-:W-:Y:S02]  /*4020*/  IADD3 R0, R60.reuse, 0xf0000, RZ ;  /* 0x000f00003c007810 */ /* 0x040fe40007ffe0ff */
[C---:B---3--:R-:W-:Y:S01]  /*4030*/  IADD3 R2, R60.reuse, 0xc8000, RZ ;  /* 0x000c80003c027810 */ /* 0x048fe20007ffe0ff */
[----:B--2---:R1:W-:Y:S01]  /*4040*/  @P6 STG.E.128 [R12.64], R44 ;  /* 0x0000002c0c006986 */ /* 0x0043e2000c101d0e */
[C---:B------:R-:W-:Y:S02]  /*4050*/  IADD3 R18, R60.reuse, 0x104000, RZ ;  /* 0x001040003c127810 */ /* 0x040fe40007ffe0ff */
[----:B----4-:R-:W-:Y:S01]  /*4060*/  IADD3 R14, R60, 0xdc000, RZ ;  /* 0x000dc0003c0e7810 */ /* 0x010fe20007ffe0ff */
[----:B------:R-:W-:Y:S01]  /*4070*/  IMAD.WIDE R2, R2, R77, c[0x0][0x170] ;  /* 0x00005c0002027625 */ /* 0x000fe200078e024d */
[----:B------:R-:W-:-:S03]  /*4080*/  IADD3 R20, R60, 0x118000, RZ ;  /* 0x001180003c147810 */ /* 0x000fc60007ffe0ff */
[-C--:B------:R-:W-:Y:S01]  /*4090*/  IMAD.WIDE R14, R14, R77.reuse, c[0x0][0x170] ;  /* 0x00005c000e0e7625 */ /* 0x080fe200078e024d */
[----:B------:R1:W-:Y:S03]  /*40a0*/  @P5 STG.E.128 [R2.64], R4 ;  /* 0x0000000402005986 */ /* 0x0003e6000c101d0e */
[-C--:B------:R-:W-:Y:S01]  /*40b0*/  IMAD.WIDE R16, R0, R77.reuse, c[0x0][0x170] ;  /* 0x00005c0000107625 */ /* 0x080fe200078e024d */
[----:B------:R1:W-:Y:S03]  /*40c0*/  @P4 STG.E.128 [R14.64], R8 ;  /* 0x000000080e004986 */ /* 0x0003e6000c101d0e */
[-C--:B------:R-:W-:Y:S01]  /*40d0*/  IMAD.WIDE R18, R18, R77.reuse, c[0x0][0x170] ;  /* 0x00005c0012127625 */ /* 0x080fe200078e024d */
[----:B------:R1:W-:Y:S03]  /*40e0*/  @P3 STG.E.128 [R16.64], R36 ;  /* 0x0000002410003986 */ /* 0x0003e6000c101d0e */
[----:B------:R-:W-:Y:S01]  /*40f0*/  IMAD.WIDE R20, R20, R77, c[0x0][0x170] ;  /* 0x00005c0014147625 */ /* 0x000fe200078e024d */
[----:B------:R1:W-:Y:S04]  /*4100*/  @P2 STG.E.128 [R18.64], R68 ;  /* 0x0000004412002986 */ /* 0x0003e8000c101d0e */
[----:B------:R1:W-:Y:S01]  /*4110*/  @P1 STG.E.128 [R20.64], R72 ;  /* 0x0000004814001986 */ /* 0x0003e2000c101d0e */
[----:B------:R-:W-:Y:S05]  /*4120*/  @!P0 EXIT ;  /* 0x000000000000894d */ /* 0x000fea0003800000 */
[----:B------:R-:W2:Y:S01]  /*4130*/  LDS.128 R64, [R65+0x1800] ;  /* 0x0018000041407984 */ /* 0x000ea20000000c00 */
[----:B-1----:R-:W-:-:S05]  /*4140*/  IADD3 R2, R60, 0x12c000, RZ ;  /* 0x0012c0003c027810 */ /* 0x002fca0007ffe0ff */
[----:B------:R-:W-:-:S05]  /*4150*/  IMAD.WIDE R2, R2, R77, c[0x0][0x170] ;  /* 0x00005c0002027625 */ /* 0x000fca00078e024d */
[----:B--2---:R-:W-:Y:S01]  /*4160*/  STG.E.128 [R2.64], R64 ;  /* 0x0000004002007986 */ /* 0x004fe2000c101d0e */
[----:B------:R-:W-:Y:S05]  /*4170*/  EXIT ;  /* 0x000000000000794d */ /* 0x000fea0003800000 */
.L_x_2:
[----:B------:R-:W-:-:S00]  /*4180*/  BRA `(.L_x_2) ;  /* 0xfffffff000007947 */ /* 0x000fc0000383ffff */
[----:B------:R-:W-:-:S00]  /*4190*/  NOP ;  /* 0x0000000000007918 */ /* 0x000fc00000000000 */
        /* <DEDUP_REMOVED lines=14> */
.L_x_3:


//--------------------- .nv.shared.triton_mm      --------------------------
	.section	.nv.shared.triton_mm,"aw",@nobits
	.sectionflags	@""
	.align	16
